	.target	sm_100a

	.elftype	@"ET_EXEC"


//--------------------- .note.nv.tkinfo           --------------------------
	.section	.note.nv.tkinfo,"",@"SHT_NOTE"
	.sectionflags	@"SHF_NOTE_NV_TKINFO"
	.tkinfo
        /*0018*/ 	.word	0x00000002
        /*0030*/ 	.string	""
        /*0030*/ 	.string	"ptxas"
        /*0030*/ 	.string	"Cuda compilation tools, release 13.0, V13.0.88"
        /*0030*/ 	.string	"Build cuda_13.0.r13.0/compiler.36424714_0"
        /*0030*/ 	.string	"-arch sm_100a -m 64 "



//--------------------- .note.nv.cuinfo           --------------------------
	.section	.note.nv.cuinfo,"",@"SHT_NOTE"
	.sectionflags	@"SHF_NOTE_NV_CUINFO"
        /*0018*/ 	.short	0x0002
        /*001a*/ 	.short	0x0064
        /*001c*/ 	.short	0x0082
	.zero		2


//--------------------- .nv.info                  --------------------------
	.section	.nv.info,"",@"SHT_CUDA_INFO"
	.align	4


	//----- nvinfo : EIATTR_REGCOUNT
	.align		4
        /*0000*/ 	.byte	0x04, 0x2f
        /*0002*/ 	.short	(.L_20 - .L_19)
	.align		4
.L_19:
        /*0004*/ 	.word	index@(_ZN7cutlass13device_kernelINS_4gemm6kernel13GemmUniversalIN4cute5tupleIJiiiiEEENS1_10collective13CollectiveMmaINS1_35MainloopSm100TmaUmmaWarpSpecializedILi5ELi2ELi4ENS5_IJNS4_1CILi1EEESB_SB_EEEEENS5_IJNSA_ILi64EEENSA_ILi256EEESE_EEEaNS5_IJlSB_lEEEaSH_NS4_8TiledMMAINS4_8MMA_AtomIJNS4_15SM100_MMA_S8_SSIaaiLi64ELi256ELNS4_4UMMA5MajorE0ELSM_0ELNSL_8SaturateE0EEEEEENS4_6LayoutISC_NS5_IJNSA_ILi0EEESR_SR_EEEEENS5_IJNS4_10UnderscoreESU_SU_EEEEENS4_13SM90_TMA_LOADENS4_14ComposedLayoutINS4_7SwizzleILi2ELi4ELi3EEENS4_18smem_ptr_flag_bitsILi8EEENSQ_INS5_IJNSA_ILi8EEESE_EEENS5_IJSE_SB_EEEEEEEvNS4_8identityESX_S17_vS18_EENS_8epilogue10collective18CollectiveEpilogueINS1A_23Sm100TmaWarpSpecializedILi4ELi2ELi32ELb0ELb0EEEJSG_NS5_IJNSQ_ISE_SB_EES1F_EEEaSH_aSH_NS1A_6fusion15FusionCallbacksIS1E_NS1H_17LinearCombinationIaiaiLNS_15FloatRoundStyleE2EEESG_S1G_JEEENS4_5SM1004TMEM4LOAD26SM100_TMEM_LOAD_16dp32b32xESX_S17_NS4_39AutoVectorizingCopyWithAssumedAlignmentILi128EEENS4_14SM90_TMA_STOREES17_S1S_S1S_EEEvvEEEEvNT_6ParamsE)
        /*0008*/ 	.word	0x0000007a


	//----- nvinfo : EIATTR_FRAME_SIZE
	.align		4
.L_20:
        /*000c*/ 	.byte	0x04, 0x11
        /*000e*/ 	.short	(.L_22 - .L_21)
	.align		4
.L_21:
        /*0010*/ 	.word	index@($__internal_2_$__cuda_sm10x_tcgen05_guardrail_trap_unallocated_columns_being_dealloced)
        /*0014*/ 	.word	0x00000000


	//----- nvinfo : EIATTR_FRAME_SIZE
	.align		4
.L_22:
        /*0018*/ 	.byte	0x04, 0x11
        /*001a*/ 	.short	(.L_24 - .L_23)
	.align		4
.L_23:
        /*001c*/ 	.word	index@($__internal_1_$__cuda_sm10x_tcgen05_guardrail_trap_phase_invalid_during_alloc)
        /*0020*/ 	.word	0x00000000


	//----- nvinfo : EIATTR_FRAME_SIZE
	.align		4
.L_24:
        /*0024*/ 	.byte	0x04, 0x11
        /*0026*/ 	.short	(.L_26 - .L_25)
	.align		4
.L_25:
        /*0028*/ 	.word	index@($__internal_0_$__cuda_sm10x_tcgen05_guardrail_trap_col_being_dealloced_not_returned_by_alloc)
        /*002c*/ 	.word	0x00000000


	//----- nvinfo : EIATTR_FRAME_SIZE
	.align		4
.L_26:
        /*0030*/ 	.byte	0x04, 0x11
        /*0032*/ 	.short	(.L_28 - .L_27)
	.align		4
.L_27:
        /*0034*/ 	.word	index@(_ZN7cutlass13device_kernelINS_4gemm6kernel13GemmUniversalIN4cute5tupleIJiiiiEEENS1_10collective13CollectiveMmaINS1_35MainloopSm100TmaUmmaWarpSpecializedILi5ELi2ELi4ENS5_IJNS4_1CILi1EEESB_SB_EEEEENS5_IJNSA_ILi64EEENSA_ILi256EEESE_EEEaNS5_IJlSB_lEEEaSH_NS4_8TiledMMAINS4_8MMA_AtomIJNS4_15SM100_MMA_S8_SSIaaiLi64ELi256ELNS4_4UMMA5MajorE0ELSM_0ELNSL_8SaturateE0EEEEEENS4_6LayoutISC_NS5_IJNSA_ILi0EEESR_SR_EEEEENS5_IJNS4_10UnderscoreESU_SU_EEEEENS4_13SM90_TMA_LOADENS4_14ComposedLayoutINS4_7SwizzleILi2ELi4ELi3EEENS4_18smem_ptr_flag_bitsILi8EEENSQ_INS5_IJNSA_ILi8EEESE_EEENS5_IJSE_SB_EEEEEEEvNS4_8identityESX_S17_vS18_EENS_8epilogue10collective18CollectiveEpilogueINS1A_23Sm100TmaWarpSpecializedILi4ELi2ELi32ELb0ELb0EEEJSG_NS5_IJNSQ_ISE_SB_EES1F_EEEaSH_aSH_NS1A_6fusion15FusionCallbacksIS1E_NS1H_17LinearCombinationIaiaiLNS_15FloatRoundStyleE2EEESG_S1G_JEEENS4_5SM1004TMEM4LOAD26SM100_TMEM_LOAD_16dp32b32xESX_S17_NS4_39AutoVectorizingCopyWithAssumedAlignmentILi128EEENS4_14SM90_TMA_STOREES17_S1S_S1S_EEEvvEEEEvNT_6ParamsE)
        /*0038*/ 	.word	0x00000000


	//----- nvinfo : EIATTR_MIN_STACK_SIZE
	.align		4
.L_28:
        /*003c*/ 	.byte	0x04, 0x12
        /*003e*/ 	.short	(.L_30 - .L_29)
	.align		4
.L_29:
        /*0040*/ 	.word	index@(_ZN7cutlass13device_kernelINS_4gemm6kernel13GemmUniversalIN4cute5tupleIJiiiiEEENS1_10collective13CollectiveMmaINS1_35MainloopSm100TmaUmmaWarpSpecializedILi5ELi2ELi4ENS5_IJNS4_1CILi1EEESB_SB_EEEEENS5_IJNSA_ILi64EEENSA_ILi256EEESE_EEEaNS5_IJlSB_lEEEaSH_NS4_8TiledMMAINS4_8MMA_AtomIJNS4_15SM100_MMA_S8_SSIaaiLi64ELi256ELNS4_4UMMA5MajorE0ELSM_0ELNSL_8SaturateE0EEEEEENS4_6LayoutISC_NS5_IJNSA_ILi0EEESR_SR_EEEEENS5_IJNS4_10UnderscoreESU_SU_EEEEENS4_13SM90_TMA_LOADENS4_14ComposedLayoutINS4_7SwizzleILi2ELi4ELi3EEENS4_18smem_ptr_flag_bitsILi8EEENSQ_INS5_IJNSA_ILi8EEESE_EEENS5_IJSE_SB_EEEEEEEvNS4_8identityESX_S17_vS18_EENS_8epilogue10collective18CollectiveEpilogueINS1A_23Sm100TmaWarpSpecializedILi4ELi2ELi32ELb0ELb0EEEJSG_NS5_IJNSQ_ISE_SB_EES1F_EEEaSH_aSH_NS1A_6fusion15FusionCallbacksIS1E_NS1H_17LinearCombinationIaiaiLNS_15FloatRoundStyleE2EEESG_S1G_JEEENS4_5SM1004TMEM4LOAD26SM100_TMEM_LOAD_16dp32b32xESX_S17_NS4_39AutoVectorizingCopyWithAssumedAlignmentILi128EEENS4_14SM90_TMA_STOREES17_S1S_S1S_EEEvvEEEEvNT_6ParamsE)
        /*0044*/ 	.word	0x00000000
.L_30:


//--------------------- .nv.compat                --------------------------
	.section	.nv.compat,"",@"SHT_CUDA_COMPAT_INFO"
	.align	4
        /*0000*/ 	.byte	0x02, 0x09, 0x01, 0x00, 0x02, 0x02, 0x03, 0x00, 0x02, 0x05, 0x06, 0x00, 0x03, 0x07, 0x01, 0x01
        /*0010*/ 	.byte	0x02, 0x03, 0x01, 0x00, 0x02, 0x06, 0x01, 0x00, 0x04, 0x0b, 0x08, 0x00, 0x01, 0x00, 0x00, 0x00
        /*0020*/ 	.byte	0x00, 0x00, 0x00, 0x00


//--------------------- .nv.info._ZN7cutlass13device_kernelINS_4gemm6kernel13GemmUniversalIN4cute5tupleIJiiiiEEENS1_10collective13CollectiveMmaINS1_35MainloopSm100TmaUmmaWarpSpecializedILi5ELi2ELi4ENS5_IJNS4_1CILi1EEESB_SB_EEEEENS5_IJNSA_ILi64EEENSA_ILi256EEESE_EEEaNS5_IJlSB_lEEEaSH_NS4_8TiledMMAINS4_8MMA_AtomIJNS4_15SM100_MMA_S8_SSIaaiLi64ELi256ELNS4_4UMMA5MajorE0ELSM_0ELNSL_8SaturateE0EEEEEENS4_6LayoutISC_NS5_IJNSA_ILi0EEESR_SR_EEEEENS5_IJNS4_10UnderscoreESU_SU_EEEEENS4_13SM90_TMA_LOADENS4_14ComposedLayoutINS4_7SwizzleILi2ELi4ELi3EEENS4_18smem_ptr_flag_bitsILi8EEENSQ_INS5_IJNSA_ILi8EEESE_EEENS5_IJSE_SB_EEEEEEEvNS4_8identityESX_S17_vS18_EENS_8epilogue10collective18CollectiveEpilogueINS1A_23Sm100TmaWarpSpecializedILi4ELi2ELi32ELb0ELb0EEEJSG_NS5_IJNSQ_ISE_SB_EES1F_EEEaSH_aSH_NS1A_6fusion15FusionCallbacksIS1E_NS1H_17LinearCombinationIaiaiLNS_15FloatRoundStyleE2EEESG_S1G_JEEENS4_5SM1004TMEM4LOAD26SM100_TMEM_LOAD_16dp32b32xESX_S17_NS4_39AutoVectorizingCopyWithAssumedAlignmentILi128EEENS4_14SM90_TMA_STOREES17_S1S_S1S_EEEvvEEEEvNT_6ParamsE --------------------------
	.section	.nv.info._ZN7cutlass13device_kernelINS_4gemm6kernel13GemmUniversalIN4cute5tupleIJiiiiEEENS1_10collective13CollectiveMmaINS1_35MainloopSm100TmaUmmaWarpSpecializedILi5ELi2ELi4ENS5_IJNS4_1CILi1EEESB_SB_EEEEENS5_IJNSA_ILi64EEENSA_ILi256EEESE_EEEaNS5_IJlSB_lEEEaSH_NS4_8TiledMMAINS4_8MMA_AtomIJNS4_15SM100_MMA_S8_SSIaaiLi64ELi256ELNS4_4UMMA5MajorE0ELSM_0ELNSL_8SaturateE0EEEEEENS4_6LayoutISC_NS5_IJNSA_ILi0EEESR_SR_EEEEENS5_IJNS4_10UnderscoreESU_SU_EEEEENS4_13SM90_TMA_LOADENS4_14ComposedLayoutINS4_7SwizzleILi2ELi4ELi3EEENS4_18smem_ptr_flag_bitsILi8EEENSQ_INS5_IJNSA_ILi8EEESE_EEENS5_IJSE_SB_EEEEEEEvNS4_8identityESX_S17_vS18_EENS_8epilogue10collective18CollectiveEpilogueINS1A_23Sm100TmaWarpSpecializedILi4ELi2ELi32ELb0ELb0EEEJSG_NS5_IJNSQ_ISE_SB_EES1F_EEEaSH_aSH_NS1A_6fusion15FusionCallbacksIS1E_NS1H_17LinearCombinationIaiaiLNS_15FloatRoundStyleE2EEESG_S1G_JEEENS4_5SM1004TMEM4LOAD26SM100_TMEM_LOAD_16dp32b32xESX_S17_NS4_39AutoVectorizingCopyWithAssumedAlignmentILi128EEENS4_14SM90_TMA_STOREES17_S1S_S1S_EEEvvEEEEvNT_6ParamsE,"",@"SHT_CUDA_INFO"
	.sectionflags	@""
	.align	4


	//----- nvinfo : EIATTR_CUDA_API_VERSION
	.align		4
        /*0000*/ 	.byte	0x04, 0x37
        /*0002*/ 	.short	(.L_32 - .L_31)
.L_31:
        /*0004*/ 	.word	0x00000082


	//----- nvinfo : EIATTR_KPARAM_INFO
	.align		4
.L_32:
        /*0008*/ 	.byte	0x04, 0x17
        /*000a*/ 	.short	(.L_34 - .L_33)
.L_33:
        /*000c*/ 	.word	0x00000000
        /*0010*/ 	.short	0x0000
        /*0012*/ 	.short	0x0000
        /*0014*/ 	.byte	0x00, 0xf0, 0x01, 0x20


	//----- nvinfo : EIATTR_AT_ENTRY_FRAGMENTS
	.align		4
.L_34:
        /*0018*/ 	.byte	0x04, 0x4f
        /*001a*/ 	.short	(.L_36 - .L_35)


	//   ....[0]....
.L_35:
        /*001c*/ 	.word	0x00000006


	//----- nvinfo : EIATTR_RESERVED_SMEM_USED
	.align		4
.L_36:
        /*0020*/ 	.byte	0x01, 0x41
	.zero		2


	//----- nvinfo : EIATTR_SPARSE_MMA_MASK
	.align		4
        /*0024*/ 	.byte	0x03, 0x50
        /*0026*/ 	.short	0x0000


	//----- nvinfo : EIATTR_TCGEN05_1CTA_USED
	.align		4
        /*0028*/ 	.byte	0x01, 0x51
	.zero		2


	//----- nvinfo : EIATTR_MAXREG_COUNT
	.align		4
        /*002c*/ 	.byte	0x03, 0x1b
        /*002e*/ 	.short	0x00ff


	//----- nvinfo : EIATTR_NUM_BARRIERS
	.align		4
        /*0030*/ 	.byte	0x02, 0x4c
        /*0032*/ 	.byte	0x07
	.zero		1


	//----- nvinfo : EIATTR_EXTERNS
	.align		4
        /*0034*/ 	.byte	0x04, 0x0f
        /*0036*/ 	.short	(.L_38 - .L_37)


	//   ....[0]....
	.align		4
.L_37:
        /*0038*/ 	.word	index@(__assertfail)


	//----- nvinfo : EIATTR_MERCURY_ISA_VERSION
	.align		4
.L_38:
        /*003c*/ 	.byte	0x03, 0x5f
        /*003e*/ 	.short	0x0101


	//----- nvinfo : EIATTR_INT_WARP_WIDE_INSTR_OFFSETS
	.align		4
        /*0040*/ 	.byte	0x04, 0x31
        /*0042*/ 	.short	(.L_40 - .L_39)


	//   ....[0]....
.L_39:
        /*0044*/ 	.word	0x00001e00


	//   ....[1]....
        /*0048*/ 	.word	0x00003860


	//   ....[2]....
        /*004c*/ 	.word	0x00003880


	//   ....[3]....
        /*0050*/ 	.word	0x000038b0


	//   ....[4]....
        /*0054*/ 	.word	0x000041f0


	//   ....[5]....
        /*0058*/ 	.word	0x00004260


	//   ....[6]....
        /*005c*/ 	.word	0x00004340


	//   ....[7]....
        /*0060*/ 	.word	0x000043c0


	//   ....[8]....
        /*0064*/ 	.word	0x000044d0


	//   ....[9]....
        /*0068*/ 	.word	0x00004560


	//   ....[10]....
        /*006c*/ 	.word	0x00004740


	//   ....[11]....
        /*0070*/ 	.word	0x000048a0


	//----- nvinfo : EIATTR_COOP_GROUP_MASK_REGIDS
	.align		4
.L_40:
        /*0074*/ 	.byte	0x04, 0x29
        /*0076*/ 	.short	(.L_42 - .L_41)


	//   ....[0]....
.L_41:
        /*0078*/ 	.word	0xffffffff


	//   ....[1]....
        /*007c*/ 	.word	0xffffffff


	//   ....[2]....
        /*0080*/ 	.word	0xffffffff


	//   ....[3]....
        /*0084*/ 	.word	0xffffffff


	//   ....[4]....
        /*0088*/ 	.word	0xffffffff


	//   ....[5]....
        /*008c*/ 	.word	0xffffffff


	//   ....[6]....
        /*0090*/ 	.word	0xffffffff


	//   ....[7]....
        /*0094*/ 	.word	0xffffffff


	//   ....[8]....
        /*0098*/ 	.word	0xffffffff


	//   ....[9]....
        /*009c*/ 	.word	0xffffffff


	//   ....[10]....
        /*00a0*/ 	.word	0xffffffff


	//   ....[11]....
        /*00a4*/ 	.word	0xffffffff


	//   ....[12]....
        /*00a8*/ 	.word	0xffffffff


	//----- nvinfo : EIATTR_COOP_GROUP_INSTR_OFFSETS
	.align		4
.L_42:
        /*00ac*/ 	.byte	0x04, 0x28
        /*00ae*/ 	.short	(.L_44 - .L_43)


	//   ....[0]....
.L_43:
        /*00b0*/ 	.word	0x00000090


	//   ....[1]....
        /*00b4*/ 	.word	0x000004d0


	//   ....[2]....
        /*00b8*/ 	.word	0x00000660


	//   ....[3]....
        /*00bc*/ 	.word	0x00000800


	//   ....[4]....
        /*00c0*/ 	.word	0x00000900


	//   ....[5]....
        /*00c4*/ 	.word	0x00000a70


	//   ....[6]....
        /*00c8*/ 	.word	0x00000c10


	//   ....[7]....
        /*00cc*/ 	.word	0x00001ce0


	//   ....[8]....
        /*00d0*/ 	.word	0x00002b50


	//   ....[9]....
        /*00d4*/ 	.word	0x00002d60


	//   ....[10]....
        /*00d8*/ 	.word	0x00002d90


	//   ....[11]....
        /*00dc*/ 	.word	0x00003740


	//   ....[12]....
        /*00e0*/ 	.word	0x00003970


	//----- nvinfo : EIATTR_VRC_CTA_INIT_COUNT
	.align		4
.L_44:
        /*00e4*/ 	.byte	0x02, 0x4a
        /*00e6*/ 	.byte	0x80
	.zero		1


	//----- nvinfo : EIATTR_SYSCALL_OFFSETS
	.align		4
        /*00e8*/ 	.byte	0x04, 0x46
        /*00ea*/ 	.short	(.L_46 - .L_45)


	//   ....[0]....
.L_45:
        /*00ec*/ 	.word	0x00005330


	//   ....[1]....
        /*00f0*/ 	.word	0x00005470


	//   ....[2]....
        /*00f4*/ 	.word	0x00005c70


	//   ....[3]....
        /*00f8*/ 	.word	0x00006a20


	//   ....[4]....
        /*00fc*/ 	.word	0x00007760


	//   ....[5]....
        /*0100*/ 	.word	0x000084d0


	//----- nvinfo : EIATTR_MBARRIER_INSTR_OFFSETS
	.align		4
.L_46:
        /*0104*/ 	.byte	0x04, 0x39
        /*0106*/ 	.short	(.L_48 - .L_47)


	//   ....[0]....
.L_47:
        /*0108*/ 	.word	0x000005b0
        /*010c*/ 	.word	0x000000ff
        /*0110*/ 	.word	0x00000000
        /*0114*/ 	.short	0x0100
        /*0116*/ 	.byte	0x05
	.zero		1


	//   ....[1]....
        /*0118*/ 	.word	0x000005c0
        /*011c*/ 	.word	0x000000ff
        /*0120*/ 	.word	0x00000028
        /*0124*/ 	.short	0x0100
        /*0126*/ 	.byte	0x05
	.zero		1


	//   ....[2]....
        /*0128*/ 	.word	0x000005d0
        /*012c*/ 	.word	0x000000ff
        /*0130*/ 	.word	0x00000008
        /*0134*/ 	.short	0x0100
        /*0136*/ 	.byte	0x05
	.zero		1


	//   ....[3]....
        /*0138*/ 	.word	0x000005e0
        /*013c*/ 	.word	0x000000ff
        /*0140*/ 	.word	0x00000030
        /*0144*/ 	.short	0x0100
        /*0146*/ 	.byte	0x05
	.zero		1


	//   ....[4]....
        /*0148*/ 	.word	0x000005f0
        /*014c*/ 	.word	0x000000ff
        /*0150*/ 	.word	0x00000010
        /*0154*/ 	.short	0x0100
        /*0156*/ 	.byte	0x05
	.zero		1


	//   ....[5]....
        /*0158*/ 	.word	0x00000600
        /*015c*/ 	.word	0x000000ff
        /*0160*/ 	.word	0x00000038
        /*0164*/ 	.short	0x0100
        /*0166*/ 	.byte	0x05
	.zero		1


	//   ....[6]....
        /*0168*/ 	.word	0x00000610
        /*016c*/ 	.word	0x000000ff
        /*0170*/ 	.word	0x00000018
        /*0174*/ 	.short	0x0100
        /*0176*/ 	.byte	0x05
	.zero		1


	//   ....[7]....
        /*0178*/ 	.word	0x00000620
        /*017c*/ 	.word	0x000000ff
        /*0180*/ 	.word	0x00000040
        /*0184*/ 	.short	0x0100
        /*0186*/ 	.byte	0x05
	.zero		1


	//   ....[8]....
        /*0188*/ 	.word	0x00000630
        /*018c*/ 	.word	0x000000ff
        /*0190*/ 	.word	0x00000020
        /*0194*/ 	.short	0x0100
        /*0196*/ 	.byte	0x05
	.zero		1


	//   ....[9]....
        /*0198*/ 	.word	0x00000640
        /*019c*/ 	.word	0x000000ff
        /*01a0*/ 	.word	0x00000048
        /*01a4*/ 	.short	0x0100
        /*01a6*/ 	.byte	0x05
	.zero		1


	//   ....[10]....
        /*01a8*/ 	.word	0x00000770
        /*01ac*/ 	.word	0x000000ff
        /*01b0*/ 	.word	0x00000050
        /*01b4*/ 	.short	0x0100
        /*01b6*/ 	.byte	0x07
	.zero		1


	//   ....[11]....
        /*01b8*/ 	.word	0x00000780
        /*01bc*/ 	.word	0x000000ff
        /*01c0*/ 	.word	0x00000070
        /*01c4*/ 	.short	0x0100
        /*01c6*/ 	.byte	0x07
	.zero		1


	//   ....[12]....
        /*01c8*/ 	.word	0x00000790
        /*01cc*/ 	.word	0x000000ff
        /*01d0*/ 	.word	0x00000058
        /*01d4*/ 	.short	0x0100
        /*01d6*/ 	.byte	0x07
	.zero		1


	//   ....[13]....
        /*01d8*/ 	.word	0x000007a0
        /*01dc*/ 	.word	0x000000ff
        /*01e0*/ 	.word	0x00000078
        /*01e4*/ 	.short	0x0100
        /*01e6*/ 	.byte	0x07
	.zero		1


	//   ....[14]....
        /*01e8*/ 	.word	0x000007b0
        /*01ec*/ 	.word	0x000000ff
        /*01f0*/ 	.word	0x00000060
        /*01f4*/ 	.short	0x0100
        /*01f6*/ 	.byte	0x07
	.zero		1


	//   ....[15]....
        /*01f8*/ 	.word	0x000007c0
        /*01fc*/ 	.word	0x000000ff
        /*0200*/ 	.word	0x00000080
        /*0204*/ 	.short	0x0100
        /*0206*/ 	.byte	0x07
	.zero		1


	//   ....[16]....
        /*0208*/ 	.word	0x000007d0
        /*020c*/ 	.word	0x000000ff
        /*0210*/ 	.word	0x00000068
        /*0214*/ 	.short	0x0100
        /*0216*/ 	.byte	0x07
	.zero		1


	//   ....[17]....
        /*0218*/ 	.word	0x000007e0
        /*021c*/ 	.word	0x000000ff
        /*0220*/ 	.word	0x00000088
        /*0224*/ 	.short	0x0100
        /*0226*/ 	.byte	0x07
	.zero		1


	//   ....[18]....
        /*0228*/ 	.word	0x000008d0
        /*022c*/ 	.word	0x000000ff
        /*0230*/ 	.word	0x00000090
        /*0234*/ 	.short	0x0100
        /*0236*/ 	.byte	0x05
	.zero		1


	//   ....[19]....
        /*0238*/ 	.word	0x000008e0
        /*023c*/ 	.word	0x000000ff
        /*0240*/ 	.word	0x00000098
        /*0244*/ 	.short	0x0100
        /*0246*/ 	.byte	0x05
	.zero		1


	//   ....[20]....
        /*0248*/ 	.word	0x00000a20
        /*024c*/ 	.word	0x000000ff
        /*0250*/ 	.word	0x000000a0
        /*0254*/ 	.short	0x0100
        /*0256*/ 	.byte	0x05
	.zero		1


	//   ....[21]....
        /*0258*/ 	.word	0x00000a30
        /*025c*/ 	.word	0x000000ff
        /*0260*/ 	.word	0x000000b0
        /*0264*/ 	.short	0x0100
        /*0266*/ 	.byte	0x05
	.zero		1


	//   ....[22]....
        /*0268*/ 	.word	0x00000a40
        /*026c*/ 	.word	0x000000ff
        /*0270*/ 	.word	0x000000a8
        /*0274*/ 	.short	0x0100
        /*0276*/ 	.byte	0x05
	.zero		1


	//   ....[23]....
        /*0278*/ 	.word	0x00000a50
        /*027c*/ 	.word	0x000000ff
        /*0280*/ 	.word	0x000000b8
        /*0284*/ 	.short	0x0100
        /*0286*/ 	.byte	0x05
	.zero		1


	//   ....[24]....
        /*0288*/ 	.word	0x00000b80
        /*028c*/ 	.word	0x000000ff
        /*0290*/ 	.word	0x000000c0
        /*0294*/ 	.short	0x0100
        /*0296*/ 	.byte	0x07
	.zero		1


	//   ....[25]....
        /*0298*/ 	.word	0x00000b90
        /*029c*/ 	.word	0x000000ff
        /*02a0*/ 	.word	0x000000e0
        /*02a4*/ 	.short	0x0100
        /*02a6*/ 	.byte	0x07
	.zero		1


	//   ....[26]....
        /*02a8*/ 	.word	0x00000ba0
        /*02ac*/ 	.word	0x000000ff
        /*02b0*/ 	.word	0x000000c8
        /*02b4*/ 	.short	0x0100
        /*02b6*/ 	.byte	0x07
	.zero		1


	//   ....[27]....
        /*02b8*/ 	.word	0x00000bb0
        /*02bc*/ 	.word	0x000000ff
        /*02c0*/ 	.word	0x000000e8
        /*02c4*/ 	.short	0x0100
        /*02c6*/ 	.byte	0x07
	.zero		1


	//   ....[28]....
        /*02c8*/ 	.word	0x00000bc0
        /*02cc*/ 	.word	0x000000ff
        /*02d0*/ 	.word	0x000000d0
        /*02d4*/ 	.short	0x0100
        /*02d6*/ 	.byte	0x07
	.zero		1


	//   ....[29]....
        /*02d8*/ 	.word	0x00000bd0
        /*02dc*/ 	.word	0x000000ff
        /*02e0*/ 	.word	0x000000f0
        /*02e4*/ 	.short	0x0100
        /*02e6*/ 	.byte	0x07
	.zero		1


	//   ....[30]....
        /*02e8*/ 	.word	0x00000be0
        /*02ec*/ 	.word	0x000000ff
        /*02f0*/ 	.word	0x000000d8
        /*02f4*/ 	.short	0x0100
        /*02f6*/ 	.byte	0x07
	.zero		1


	//   ....[31]....
        /*02f8*/ 	.word	0x00000bf0
        /*02fc*/ 	.word	0x000000ff
        /*0300*/ 	.word	0x000000f8
        /*0304*/ 	.short	0x0100
        /*0306*/ 	.byte	0x07
	.zero		1


	//   ....[32]....
        /*0308*/ 	.word	0x00000ce0
        /*030c*/ 	.word	0x000000ff
        /*0310*/ 	.word	0x00000100
        /*0314*/ 	.short	0x0100
        /*0316*/ 	.byte	0x05
	.zero		1


	//   ....[33]....
        /*0318*/ 	.word	0x00000cf0
        /*031c*/ 	.word	0x000000ff
        /*0320*/ 	.word	0x00000110
        /*0324*/ 	.short	0x0100
        /*0326*/ 	.byte	0x05
	.zero		1


	//   ....[34]....
        /*0328*/ 	.word	0x00000d00
        /*032c*/ 	.word	0x000000ff
        /*0330*/ 	.word	0x00000108
        /*0334*/ 	.short	0x0100
        /*0336*/ 	.byte	0x05
	.zero		1


	//   ....[35]....
        /*0338*/ 	.word	0x00000d10
        /*033c*/ 	.word	0x000000ff
        /*0340*/ 	.word	0x00000118
        /*0344*/ 	.short	0x0100
        /*0346*/ 	.byte	0x05
	.zero		1


	//   ....[36]....
        /*0348*/ 	.word	0x000015e0
        /*034c*/ 	.word	0x00000003
        /*0350*/ 	.word	0x00000110
        /*0354*/ 	.short	0x010a
        /*0356*/ 	.byte	0xff
	.zero		1


	//   ....[37]....
        /*0358*/ 	.word	0x00001610
        /*035c*/ 	.word	0x00000003
        /*0360*/ 	.word	0x00000100
        /*0364*/ 	.short	0x0101
        /*0366*/ 	.byte	0xff
	.zero		1


	//   ....[38]....
        /*0368*/ 	.word	0x000016e0
        /*036c*/ 	.word	0x000000ff
        /*0370*/ 	.word	0x00000028
        /*0374*/ 	.short	0x010a
        /*0376*/ 	.byte	0x08
	.zero		1


	//   ....[39]....
        /*0378*/ 	.word	0x00001780
        /*037c*/ 	.word	0x000000ff
        /*0380*/ 	.word	0x00000028
        /*0384*/ 	.short	0x010a
        /*0386*/ 	.byte	0x21
	.zero		1


	//   ....[40]....
        /*0388*/ 	.word	0x000018d0
        /*038c*/ 	.word	0x000000ff
        /*0390*/ 	.word	0x00000028
        /*0394*/ 	.short	0x010a
        /*0396*/ 	.byte	0x08
	.zero		1


	//   ....[41]....
        /*0398*/ 	.word	0x000019e0
        /*039c*/ 	.word	0x000000ff
        /*03a0*/ 	.word	0x00000098
        /*03a4*/ 	.short	0x0101
        /*03a6*/ 	.byte	0x04
	.zero		1


	//   ....[42]....
        /*03a8*/ 	.word	0x00001a00
        /*03ac*/ 	.word	0x000000ff
        /*03b0*/ 	.word	0x00000028
        /*03b4*/ 	.short	0x010a
        /*03b6*/ 	.byte	0x08
	.zero		1


	//   ....[43]....
        /*03b8*/ 	.word	0x00001a80
        /*03bc*/ 	.word	0x000000ff
        /*03c0*/ 	.word	0x00000028
        /*03c4*/ 	.short	0x010a
        /*03c6*/ 	.byte	0x11
	.zero		1


	//   ....[44]....
        /*03c8*/ 	.word	0x00001bd0
        /*03cc*/ 	.word	0x000000ff
        /*03d0*/ 	.word	0x00000028
        /*03d4*/ 	.short	0x010a
        /*03d6*/ 	.byte	0x08
	.zero		1


	//   ....[45]....
        /*03d8*/ 	.word	0x00001d10
        /*03dc*/ 	.word	0x00000002
        /*03e0*/ 	.word	0x000000a0
        /*03e4*/ 	.short	0x010a
        /*03e6*/ 	.byte	0xff
	.zero		1


	//   ....[46]....
        /*03e8*/ 	.word	0x00001dd0
        /*03ec*/ 	.word	0x00000002
        /*03f0*/ 	.word	0x00000000
        /*03f4*/ 	.short	0x0101
        /*03f6*/ 	.byte	0xff
	.zero		1


	//   ....[47]....
        /*03f8*/ 	.word	0x00002330
        /*03fc*/ 	.word	0x000000ff
        /*0400*/ 	.word	0x00000000
        /*0404*/ 	.short	0x010a
        /*0406*/ 	.byte	0x05
	.zero		1


	//   ....[48]....
        /*0408*/ 	.word	0x000023c0
        /*040c*/ 	.word	0x000000ff
        /*0410*/ 	.word	0x00000000
        /*0414*/ 	.short	0x010a
        /*0416*/ 	.byte	0x05
	.zero		1


	//   ....[49]....
        /*0418*/ 	.word	0x00002450
        /*041c*/ 	.word	0x000000ff
        /*0420*/ 	.word	0x00000000
        /*0424*/ 	.short	0x010a
        /*0426*/ 	.byte	0x05
	.zero		1


	//   ....[50]....
        /*0428*/ 	.word	0x000024e0
        /*042c*/ 	.word	0x000000ff
        /*0430*/ 	.word	0x00000000
        /*0434*/ 	.short	0x010a
        /*0436*/ 	.byte	0x05
	.zero		1


	//   ....[51]....
        /*0438*/ 	.word	0x00002580
        /*043c*/ 	.word	0x00000000
        /*0440*/ 	.word	0x00000000
        /*0444*/ 	.short	0x010a
        /*0446*/ 	.byte	0xff
	.zero		1


	//   ....[52]....
        /*0448*/ 	.word	0x000026a0
        /*044c*/ 	.word	0x00000000
        /*0450*/ 	.word	0x00000100
        /*0454*/ 	.short	0x010a
        /*0456*/ 	.byte	0xff
	.zero		1


	//   ....[53]....
        /*0458*/ 	.word	0x00002700
        /*045c*/ 	.word	0x00000004
        /*0460*/ 	.word	0x00000000
        /*0464*/ 	.short	0x0101
        /*0466*/ 	.byte	0xff
	.zero		1


	//   ....[54]....
        /*0468*/ 	.word	0x00002720
        /*046c*/ 	.word	0x000000ff
        /*0470*/ 	.word	0x000000b0
        /*0474*/ 	.short	0x010a
        /*0476*/ 	.byte	0x05
	.zero		1


	//   ....[55]....
        /*0478*/ 	.word	0x00002840
        /*047c*/ 	.word	0x00000000
        /*0480*/ 	.word	0x000000a0
        /*0484*/ 	.short	0x010a
        /*0486*/ 	.byte	0xff
	.zero		1


	//   ....[56]....
        /*0488*/ 	.word	0x00002950
        /*048c*/ 	.word	0x00000000
        /*0490*/ 	.word	0x00000000
        /*0494*/ 	.short	0x0101
        /*0496*/ 	.byte	0xff
	.zero		1


	//   ....[57]....
        /*0498*/ 	.word	0x000029e0
        /*049c*/ 	.word	0x000000ff
        /*04a0*/ 	.word	0x000000b0
        /*04a4*/ 	.short	0x0106
        /*04a6*/ 	.byte	0x05
	.zero		1


	//   ....[58]....
        /*04a8*/ 	.word	0x00002a00
        /*04ac*/ 	.word	0x000000ff
        /*04b0*/ 	.word	0x000000b0
        /*04b4*/ 	.short	0x010a
        /*04b6*/ 	.byte	0x05
	.zero		1


	//   ....[59]....
        /*04b8*/ 	.word	0x00002a90
        /*04bc*/ 	.word	0x000000ff
        /*04c0*/ 	.word	0x000000b0
        /*04c4*/ 	.short	0x0106
        /*04c6*/ 	.byte	0x04
	.zero		1


	//   ....[60]....
        /*04c8*/ 	.word	0x00002ad0
        /*04cc*/ 	.word	0x00000000
        /*04d0*/ 	.word	0x000000b0
        /*04d4*/ 	.short	0x010a
        /*04d6*/ 	.byte	0xff
	.zero		1


	//   ....[61]....
        /*04d8*/ 	.word	0x00002fd0
        /*04dc*/ 	.word	0x00000000
        /*04e0*/ 	.word	0x000000a0
        /*04e4*/ 	.short	0x010a
        /*04e6*/ 	.byte	0xff
	.zero		1


	//   ....[62]....
        /*04e8*/ 	.word	0x000030d0
        /*04ec*/ 	.word	0x00000003
        /*04f0*/ 	.word	0x00000000
        /*04f4*/ 	.short	0x0101
        /*04f6*/ 	.byte	0xff
	.zero		1


	//   ....[63]....
        /*04f8*/ 	.word	0x000030e0
        /*04fc*/ 	.word	0x000000ff
        /*0500*/ 	.word	0x00000000
        /*0504*/ 	.short	0x010a
        /*0506*/ 	.byte	0x04
	.zero		1


	//   ....[64]....
        /*0508*/ 	.word	0x00003160
        /*050c*/ 	.word	0x000000ff
        /*0510*/ 	.word	0x000000e0
        /*0514*/ 	.short	0x010a
        /*0516*/ 	.byte	0x08
	.zero		1


	//   ....[65]....
        /*0518*/ 	.word	0x00003240
        /*051c*/ 	.word	0x000000ff
        /*0520*/ 	.word	0x00000000
        /*0524*/ 	.short	0x010a
        /*0526*/ 	.byte	0x07
	.zero		1


	//   ....[66]....
        /*0528*/ 	.word	0x00003380
        /*052c*/ 	.word	0x000000ff
        /*0530*/ 	.word	0x00000000
        /*0534*/ 	.short	0x010a
        /*0536*/ 	.byte	0x04
	.zero		1


	//   ....[67]....
        /*0538*/ 	.word	0x00003570
        /*053c*/ 	.word	0x000000ff
        /*0540*/ 	.word	0x00000000
        /*0544*/ 	.short	0x010a
        /*0546*/ 	.byte	0x05
	.zero		1


	//   ....[68]....
        /*0548*/ 	.word	0x00003600
        /*054c*/ 	.word	0x000000ff
        /*0550*/ 	.word	0x00000000
        /*0554*/ 	.short	0x010a
        /*0556*/ 	.byte	0x05
	.zero		1


	//   ....[69]....
        /*0558*/ 	.word	0x00003690
        /*055c*/ 	.word	0x000000ff
        /*0560*/ 	.word	0x00000000
        /*0564*/ 	.short	0x010a
        /*0566*/ 	.byte	0x05
	.zero		1


	//   ....[70]....
        /*0568*/ 	.word	0x00003720
        /*056c*/ 	.word	0x000000ff
        /*0570*/ 	.word	0x00000000
        /*0574*/ 	.short	0x010a
        /*0576*/ 	.byte	0x07
	.zero		1


	//   ....[71]....
        /*0578*/ 	.word	0x00003ba0
        /*057c*/ 	.word	0x00000000
        /*0580*/ 	.word	0x000000a0
        /*0584*/ 	.short	0x010a
        /*0586*/ 	.byte	0xff
	.zero		1


	//   ....[72]....
        /*0588*/ 	.word	0x00003c60
        /*058c*/ 	.word	0x00000000
        /*0590*/ 	.word	0x00000000
        /*0594*/ 	.short	0x0101
        /*0596*/ 	.byte	0xff
	.zero		1


	//   ....[73]....
        /*0598*/ 	.word	0x00003f80
        /*059c*/ 	.word	0x000000ff
        /*05a0*/ 	.word	0x00000098
        /*05a4*/ 	.short	0x010a
        /*05a6*/ 	.byte	0x07
	.zero		1


	//   ....[74]....
        /*05a8*/ 	.word	0x00004170
        /*05ac*/ 	.word	0x000000ff
        /*05b0*/ 	.word	0x00000070
        /*05b4*/ 	.short	0x010a
        /*05b6*/ 	.byte	0x07
	.zero		1


	//   ....[75]....
        /*05b8*/ 	.word	0x000042e0
        /*05bc*/ 	.word	0x000000ff
        /*05c0*/ 	.word	0x00000050
        /*05c4*/ 	.short	0x010b
        /*05c6*/ 	.byte	0x07
	.zero		1


	//   ....[76]....
        /*05c8*/ 	.word	0x000042f0
        /*05cc*/ 	.word	0x000000ff
        /*05d0*/ 	.word	0x00000000
        /*05d4*/ 	.short	0x0101
        /*05d6*/ 	.byte	0x08
	.zero		1


	//   ....[77]....
        /*05d8*/ 	.word	0x00004310
        /*05dc*/ 	.word	0x000000ff
        /*05e0*/ 	.word	0x00000078
        /*05e4*/ 	.short	0x010a
        /*05e6*/ 	.byte	0x07
	.zero		1


	//   ....[78]....
        /*05e8*/ 	.word	0x00004470
        /*05ec*/ 	.word	0x000000ff
        /*05f0*/ 	.word	0x00000058
        /*05f4*/ 	.short	0x010b
        /*05f6*/ 	.byte	0x07
	.zero		1


	//   ....[79]....
        /*05f8*/ 	.word	0x00004480
        /*05fc*/ 	.word	0x000000ff
        /*0600*/ 	.word	0x00000000
        /*0604*/ 	.short	0x0101
        /*0606*/ 	.byte	0x08
	.zero		1


	//   ....[80]....
        /*0608*/ 	.word	0x00004490
        /*060c*/ 	.word	0x000000ff
        /*0610*/ 	.word	0x00000080
        /*0614*/ 	.short	0x010a
        /*0616*/ 	.byte	0x07
	.zero		1


	//   ....[81]....
        /*0618*/ 	.word	0x00004630
        /*061c*/ 	.word	0x000000ff
        /*0620*/ 	.word	0x00000060
        /*0624*/ 	.short	0x010b
        /*0626*/ 	.byte	0x07
	.zero		1


	//   ....[82]....
        /*0628*/ 	.word	0x000046a0
        /*062c*/ 	.word	0x000000ff
        /*0630*/ 	.word	0x00000000
        /*0634*/ 	.short	0x0101
        /*0636*/ 	.byte	0x08
	.zero		1


	//   ....[83]....
        /*0638*/ 	.word	0x000046d0
        /*063c*/ 	.word	0x000000ff
        /*0640*/ 	.word	0x00000088
        /*0644*/ 	.short	0x010a
        /*0646*/ 	.byte	0x07
	.zero		1


	//   ....[84]....
        /*0648*/ 	.word	0x000048e0
        /*064c*/ 	.word	0x000000ff
        /*0650*/ 	.word	0x00000068
        /*0654*/ 	.short	0x010b
        /*0656*/ 	.byte	0x07
	.zero		1


	//   ....[85]....
        /*0658*/ 	.word	0x00004900
        /*065c*/ 	.word	0x000000ff
        /*0660*/ 	.word	0x00000000
        /*0664*/ 	.short	0x0101
        /*0666*/ 	.byte	0x0d
	.zero		1


	//   ....[86]....
        /*0668*/ 	.word	0x00004930
        /*066c*/ 	.word	0x000000ff
        /*0670*/ 	.word	0x00000070
        /*0674*/ 	.short	0x010a
        /*0676*/ 	.byte	0x07
	.zero		1


	//   ....[87]....
        /*0678*/ 	.word	0x00004950
        /*067c*/ 	.word	0x000000ff
        /*0680*/ 	.word	0x00000078
        /*0684*/ 	.short	0x010a
        /*0686*/ 	.byte	0x07
	.zero		1


	//   ....[88]....
        /*0688*/ 	.word	0x00004970
        /*068c*/ 	.word	0x000000ff
        /*0690*/ 	.word	0x00000080
        /*0694*/ 	.short	0x010a
        /*0696*/ 	.byte	0x07
	.zero		1


	//   ....[89]....
        /*0698*/ 	.word	0x000049b0
        /*069c*/ 	.word	0x00000000
        /*06a0*/ 	.word	0x00000088
        /*06a4*/ 	.short	0x010a
        /*06a6*/ 	.byte	0xff
	.zero		1


	//   ....[90]....
        /*06a8*/ 	.word	0x00004d00
        /*06ac*/ 	.word	0x00000000
        /*06b0*/ 	.word	0x000000a0
        /*06b4*/ 	.short	0x010a
        /*06b6*/ 	.byte	0xff
	.zero		1


	//   ....[91]....
        /*06b8*/ 	.word	0x00004e10
        /*06bc*/ 	.word	0x00000000
        /*06c0*/ 	.word	0x00000000
        /*06c4*/ 	.short	0x0101
        /*06c6*/ 	.byte	0xff
	.zero		1


	//   ....[92]....
        /*06c8*/ 	.word	0x00005860
        /*06cc*/ 	.word	0x00000000
        /*06d0*/ 	.word	0x00000050
        /*06d4*/ 	.short	0x010a
        /*06d6*/ 	.byte	0xff
	.zero		1


	//   ....[93]....
        /*06d8*/ 	.word	0x000058d0
        /*06dc*/ 	.word	0x0000006c
        /*06e0*/ 	.word	0x000000c0
        /*06e4*/ 	.short	0x010a
        /*06e6*/ 	.byte	0xff
	.zero		1


	//   ....[94]....
        /*06e8*/ 	.word	0x000059b0
        /*06ec*/ 	.word	0x00000000
        /*06f0*/ 	.word	0x00000050
        /*06f4*/ 	.short	0x010a
        /*06f6*/ 	.byte	0xff
	.zero		1


	//   ....[95]....
        /*06f8*/ 	.word	0x00005ad0
        /*06fc*/ 	.word	0x00000000
        /*0700*/ 	.word	0x00000000
        /*0704*/ 	.short	0x0101
        /*0706*/ 	.byte	0xff
	.zero		1


	//   ....[96]....
        /*0708*/ 	.word	0x00005b50
        /*070c*/ 	.word	0x0000006c
        /*0710*/ 	.word	0x000000c0
        /*0714*/ 	.short	0x010a
        /*0716*/ 	.byte	0xff
	.zero		1


	//   ....[97]....
        /*0718*/ 	.word	0x000066d0
        /*071c*/ 	.word	0x00000037
        /*0720*/ 	.word	0x00000050
        /*0724*/ 	.short	0x010a
        /*0726*/ 	.byte	0xff
	.zero		1


	//   ....[98]....
        /*0728*/ 	.word	0x00006780
        /*072c*/ 	.word	0x00000037
        /*0730*/ 	.word	0x00000050
        /*0734*/ 	.short	0x010a
        /*0736*/ 	.byte	0xff
	.zero		1


	//   ....[99]....
        /*0738*/ 	.word	0x000068a0
        /*073c*/ 	.word	0x00000000
        /*0740*/ 	.word	0x00000000
        /*0744*/ 	.short	0x0101
        /*0746*/ 	.byte	0xff
	.zero		1


	//   ....[100]....
        /*0748*/ 	.word	0x00007410
        /*074c*/ 	.word	0x00000049
        /*0750*/ 	.word	0x00000050
        /*0754*/ 	.short	0x010a
        /*0756*/ 	.byte	0xff
	.zero		1


	//   ....[101]....
        /*0758*/ 	.word	0x000074c0
        /*075c*/ 	.word	0x00000049
        /*0760*/ 	.word	0x00000050
        /*0764*/ 	.short	0x010a
        /*0766*/ 	.byte	0xff
	.zero		1


	//   ....[102]....
        /*0768*/ 	.word	0x000075e0
        /*076c*/ 	.word	0x00000002
        /*0770*/ 	.word	0x00000000
        /*0774*/ 	.short	0x0101
        /*0776*/ 	.byte	0xff
	.zero		1


	//   ....[103]....
        /*0778*/ 	.word	0x00008180
        /*077c*/ 	.word	0x0000004c
        /*0780*/ 	.word	0x00000050
        /*0784*/ 	.short	0x010a
        /*0786*/ 	.byte	0xff
	.zero		1


	//   ....[104]....
        /*0788*/ 	.word	0x00008230
        /*078c*/ 	.word	0x0000004c
        /*0790*/ 	.word	0x00000050
        /*0794*/ 	.short	0x010a
        /*0796*/ 	.byte	0xff
	.zero		1


	//   ....[105]....
        /*0798*/ 	.word	0x00008350
        /*079c*/ 	.word	0x00000000
        /*07a0*/ 	.word	0x00000000
        /*07a4*/ 	.short	0x0101
        /*07a6*/ 	.byte	0xff
	.zero		1


	//   ....[106]....
        /*07a8*/ 	.word	0x00008700
        /*07ac*/ 	.word	0x000000ff
        /*07b0*/ 	.word	0x00000000
        /*07b4*/ 	.short	0x0101
        /*07b6*/ 	.byte	0x05
	.zero		1


	//   ....[107]....
        /*07b8*/ 	.word	0x00009040
        /*07bc*/ 	.word	0x00000003
        /*07c0*/ 	.word	0x00000110
        /*07c4*/ 	.short	0x010a
        /*07c6*/ 	.byte	0xff
	.zero		1


	//   ....[108]....
        /*07c8*/ 	.word	0x000090a0
        /*07cc*/ 	.word	0x00000002
        /*07d0*/ 	.word	0x00000028
        /*07d4*/ 	.short	0x010a
        /*07d6*/ 	.byte	0xff
	.zero		1


	//   ....[109]....
        /*07d8*/ 	.word	0x00009100
        /*07dc*/ 	.word	0x00000002
        /*07e0*/ 	.word	0x00000028
        /*07e4*/ 	.short	0x010a
        /*07e6*/ 	.byte	0xff
	.zero		1


	//   ....[110]....
        /*07e8*/ 	.word	0x00009150
        /*07ec*/ 	.word	0x00000002
        /*07f0*/ 	.word	0x000000a0
        /*07f4*/ 	.short	0x010a
        /*07f6*/ 	.byte	0xff
	.zero		1


	//   ....[111]....
        /*07f8*/ 	.word	0x000091b0
        /*07fc*/ 	.word	0x00000000
        /*0800*/ 	.word	0x00000000
        /*0804*/ 	.short	0x010a
        /*0806*/ 	.byte	0xff
	.zero		1


	//   ....[112]....
        /*0808*/ 	.word	0x00009210
        /*080c*/ 	.word	0x00000000
        /*0810*/ 	.word	0x00000000
        /*0814*/ 	.short	0x010a
        /*0816*/ 	.byte	0xff
	.zero		1


	//   ....[113]....
        /*0818*/ 	.word	0x00009270
        /*081c*/ 	.word	0x00000000
        /*0820*/ 	.word	0x00000000
        /*0824*/ 	.short	0x010a
        /*0826*/ 	.byte	0xff
	.zero		1


	//   ....[114]....
        /*0828*/ 	.word	0x000092d0
        /*082c*/ 	.word	0x00000000
        /*0830*/ 	.word	0x00000000
        /*0834*/ 	.short	0x010a
        /*0836*/ 	.byte	0xff
	.zero		1


	//   ....[115]....
        /*0838*/ 	.word	0x00009320
        /*083c*/ 	.word	0x00000000
        /*0840*/ 	.word	0x00000100
        /*0844*/ 	.short	0x010a
        /*0846*/ 	.byte	0xff
	.zero		1


	//   ....[116]....
        /*0848*/ 	.word	0x00009380
        /*084c*/ 	.word	0x00000000
        /*0850*/ 	.word	0x000000b0
        /*0854*/ 	.short	0x010a
        /*0856*/ 	.byte	0xff
	.zero		1


	//   ....[117]....
        /*0858*/ 	.word	0x000093d0
        /*085c*/ 	.word	0x00000000
        /*0860*/ 	.word	0x000000a0
        /*0864*/ 	.short	0x010a
        /*0866*/ 	.byte	0xff
	.zero		1


	//   ....[118]....
        /*0868*/ 	.word	0x00009430
        /*086c*/ 	.word	0x00000000
        /*0870*/ 	.word	0x000000b0
        /*0874*/ 	.short	0x010a
        /*0876*/ 	.byte	0xff
	.zero		1


	//   ....[119]....
        /*0878*/ 	.word	0x00009480
        /*087c*/ 	.word	0x00000000
        /*0880*/ 	.word	0x000000a0
        /*0884*/ 	.short	0x010a
        /*0886*/ 	.byte	0xff
	.zero		1


	//   ....[120]....
        /*0888*/ 	.word	0x000094e0
        /*088c*/ 	.word	0x00000003
        /*0890*/ 	.word	0x000000e0
        /*0894*/ 	.short	0x010a
        /*0896*/ 	.byte	0xff
	.zero		1


	//   ....[121]....
        /*0898*/ 	.word	0x00009540
        /*089c*/ 	.word	0x00000000
        /*08a0*/ 	.word	0x00000000
        /*08a4*/ 	.short	0x010a
        /*08a6*/ 	.byte	0xff
	.zero		1


	//   ....[122]....
        /*08a8*/ 	.word	0x000095a0
        /*08ac*/ 	.word	0x00000000
        /*08b0*/ 	.word	0x00000000
        /*08b4*/ 	.short	0x010a
        /*08b6*/ 	.byte	0xff
	.zero		1


	//   ....[123]....
        /*08b8*/ 	.word	0x00009600
        /*08bc*/ 	.word	0x00000000
        /*08c0*/ 	.word	0x00000000
        /*08c4*/ 	.short	0x010a
        /*08c6*/ 	.byte	0xff
	.zero		1


	//   ....[124]....
        /*08c8*/ 	.word	0x00009660
        /*08cc*/ 	.word	0x00000000
        /*08d0*/ 	.word	0x00000000
        /*08d4*/ 	.short	0x010a
        /*08d6*/ 	.byte	0xff
	.zero		1


	//   ....[125]....
        /*08d8*/ 	.word	0x000096c0
        /*08dc*/ 	.word	0x00000000
        /*08e0*/ 	.word	0x00000000
        /*08e4*/ 	.short	0x010a
        /*08e6*/ 	.byte	0xff
	.zero		1


	//   ....[126]....
        /*08e8*/ 	.word	0x00009710
        /*08ec*/ 	.word	0x00000000
        /*08f0*/ 	.word	0x000000a0
        /*08f4*/ 	.short	0x010a
        /*08f6*/ 	.byte	0xff
	.zero		1


	//   ....[127]....
        /*08f8*/ 	.word	0x00009770
        /*08fc*/ 	.word	0x00000000
        /*0900*/ 	.word	0x00000098
        /*0904*/ 	.short	0x010a
        /*0906*/ 	.byte	0xff
	.zero		1


	//   ....[128]....
        /*0908*/ 	.word	0x000097d0
        /*090c*/ 	.word	0x00000003
        /*0910*/ 	.word	0x00000070
        /*0914*/ 	.short	0x010a
        /*0916*/ 	.byte	0xff
	.zero		1


	//   ....[129]....
        /*0918*/ 	.word	0x00009830
        /*091c*/ 	.word	0x00000003
        /*0920*/ 	.word	0x00000078
        /*0924*/ 	.short	0x010a
        /*0926*/ 	.byte	0xff
	.zero		1


	//   ....[130]....
        /*0928*/ 	.word	0x00009890
        /*092c*/ 	.word	0x00000003
        /*0930*/ 	.word	0x00000080
        /*0934*/ 	.short	0x010a
        /*0936*/ 	.byte	0xff
	.zero		1


	//   ....[131]....
        /*0938*/ 	.word	0x000098f0
        /*093c*/ 	.word	0x00000003
        /*0940*/ 	.word	0x00000088
        /*0944*/ 	.short	0x010a
        /*0946*/ 	.byte	0xff
	.zero		1


	//   ....[132]....
        /*0948*/ 	.word	0x00009950
        /*094c*/ 	.word	0x00000000
        /*0950*/ 	.word	0x00000070
        /*0954*/ 	.short	0x010a
        /*0956*/ 	.byte	0xff
	.zero		1


	//   ....[133]....
        /*0958*/ 	.word	0x000099b0
        /*095c*/ 	.word	0x00000000
        /*0960*/ 	.word	0x00000078
        /*0964*/ 	.short	0x010a
        /*0966*/ 	.byte	0xff
	.zero		1


	//   ....[134]....
        /*0968*/ 	.word	0x00009a10
        /*096c*/ 	.word	0x00000000
        /*0970*/ 	.word	0x00000080
        /*0974*/ 	.short	0x010a
        /*0976*/ 	.byte	0xff
	.zero		1


	//   ....[135]....
        /*0978*/ 	.word	0x00009a60
        /*097c*/ 	.word	0x00000000
        /*0980*/ 	.word	0x000000a0
        /*0984*/ 	.short	0x010a
        /*0986*/ 	.byte	0xff
	.zero		1


	//   ....[136]....
        /*0988*/ 	.word	0x00009ab0
        /*098c*/ 	.word	0x00000000
        /*0990*/ 	.word	0x00000050
        /*0994*/ 	.short	0x010a
        /*0996*/ 	.byte	0xff
	.zero		1


	//   ....[137]....
        /*0998*/ 	.word	0x00009b00
        /*099c*/ 	.word	0x0000006c
        /*09a0*/ 	.word	0x000000c0
        /*09a4*/ 	.short	0x010a
        /*09a6*/ 	.byte	0xff
	.zero		1


	//   ....[138]....
        /*09a8*/ 	.word	0x00009b50
        /*09ac*/ 	.word	0x00000037
        /*09b0*/ 	.word	0x00000050
        /*09b4*/ 	.short	0x010a
        /*09b6*/ 	.byte	0xff
	.zero		1


	//   ....[139]....
        /*09b8*/ 	.word	0x00009ba0
        /*09bc*/ 	.word	0x00000049
        /*09c0*/ 	.word	0x00000050
        /*09c4*/ 	.short	0x010a
        /*09c6*/ 	.byte	0xff
	.zero		1


	//   ....[140]....
        /*09c8*/ 	.word	0x00009bf0
        /*09cc*/ 	.word	0x0000004c
        /*09d0*/ 	.word	0x00000050
        /*09d4*/ 	.short	0x010a
        /*09d6*/ 	.byte	0xff
	.zero		1


	//----- nvinfo : EIATTR_NUM_MBARRIERS
	.align		4
.L_48:
        /*09d8*/ 	.byte	0x03, 0x38
        /*09da*/ 	.short	0x0024


	//----- nvinfo : EIATTR_EXIT_INSTR_OFFSETS
	.align		4
        /*09dc*/ 	.byte	0x04, 0x1c
        /*09de*/ 	.short	(.L_50 - .L_49)


	//   ....[0]....
.L_49:
        /*09e0*/ 	.word	0x000025b0


	//   ....[1]....
        /*09e4*/ 	.word	0x00002aa0


	//   ....[2]....
        /*09e8*/ 	.word	0x00002b00


	//   ....[3]....
        /*09ec*/ 	.word	0x00003980


	//   ....[4]....
        /*09f0*/ 	.word	0x000049e0


	//   ....[5]....
        /*09f4*/ 	.word	0x00004a20


	//   ....[6]....
        /*09f8*/ 	.word	0x00009030


	//----- nvinfo : EIATTR_MAX_THREADS
	.align		4
.L_50:
        /*09fc*/ 	.byte	0x04, 0x05
        /*09fe*/ 	.short	(.L_52 - .L_51)
.L_51:
        /*0a00*/ 	.word	0x00000100
        /*0a04*/ 	.word	0x00000001
        /*0a08*/ 	.word	0x00000001


	//----- nvinfo : EIATTR_CRS_STACK_SIZE
	.align		4
.L_52:
        /*0a0c*/ 	.byte	0x04, 0x1e
        /*0a0e*/ 	.short	(.L_54 - .L_53)
.L_53:
        /*0a10*/ 	.word	0x00000000


	//----- nvinfo : EIATTR_CBANK_PARAM_SIZE
	.align		4
.L_54:
        /*0a14*/ 	.byte	0x03, 0x19
        /*0a16*/ 	.short	0x0800


	//----- nvinfo : EIATTR_PARAM_CBANK
	.align		4
        /*0a18*/ 	.byte	0x04, 0x0a
        /*0a1a*/ 	.short	(.L_56 - .L_55)
	.align		4
.L_55:
        /*0a1c*/ 	.word	index@(.nv.constant0._ZN7cutlass13device_kernelINS_4gemm6kernel13GemmUniversalIN4cute5tupleIJiiiiEEENS1_10collective13CollectiveMmaINS1_35MainloopSm100TmaUmmaWarpSpecializedILi5ELi2ELi4ENS5_IJNS4_1CILi1EEESB_SB_EEEEENS5_IJNSA_ILi64EEENSA_ILi256EEESE_EEEaNS5_IJlSB_lEEEaSH_NS4_8TiledMMAINS4_8MMA_AtomIJNS4_15SM100_MMA_S8_SSIaaiLi64ELi256ELNS4_4UMMA5MajorE0ELSM_0ELNSL_8SaturateE0EEEEEENS4_6LayoutISC_NS5_IJNSA_ILi0EEESR_SR_EEEEENS5_IJNS4_10UnderscoreESU_SU_EEEEENS4_13SM90_TMA_LOADENS4_14ComposedLayoutINS4_7SwizzleILi2ELi4ELi3EEENS4_18smem_ptr_flag_bitsILi8EEENSQ_INS5_IJNSA_ILi8EEESE_EEENS5_IJSE_SB_EEEEEEEvNS4_8identityESX_S17_vS18_EENS_8epilogue10collective18CollectiveEpilogueINS1A_23Sm100TmaWarpSpecializedILi4ELi2ELi32ELb0ELb0EEEJSG_NS5_IJNSQ_ISE_SB_EES1F_EEEaSH_aSH_NS1A_6fusion15FusionCallbacksIS1E_NS1H_17LinearCombinationIaiaiLNS_15FloatRoundStyleE2EEESG_S1G_JEEENS4_5SM1004TMEM4LOAD26SM100_TMEM_LOAD_16dp32b32xESX_S17_NS4_39AutoVectorizingCopyWithAssumedAlignmentILi128EEENS4_14SM90_TMA_STOREES17_S1S_S1S_EEEvvEEEEvNT_6ParamsE)
        /*0a20*/ 	.short	0x0380
        /*0a22*/ 	.short	0x0800


	//----- nvinfo : EIATTR_SW_WAR
	.align		4
.L_56:
        /*0a24*/ 	.byte	0x04, 0x36
        /*0a26*/ 	.short	(.L_58 - .L_57)
.L_57:
        /*0a28*/ 	.word	0x00000008
.L_58:


//--------------------- .nv.callgraph             --------------------------
	.section	.nv.callgraph,"",@"SHT_CUDA_CALLGRAPH"
	.align	4
	.sectionentsize	8
	.align		4
        /*0000*/ 	.word	0x00000000
	.align		4
        /*0004*/ 	.word	0xffffffff
	.align		4
        /*0008*/ 	.word	index@(_ZN7cutlass13device_kernelINS_4gemm6kernel13GemmUniversalIN4cute5tupleIJiiiiEEENS1_10collective13CollectiveMmaINS1_35MainloopSm100TmaUmmaWarpSpecializedILi5ELi2ELi4ENS5_IJNS4_1CILi1EEESB_SB_EEEEENS5_IJNSA_ILi64EEENSA_ILi256EEESE_EEEaNS5_IJlSB_lEEEaSH_NS4_8TiledMMAINS4_8MMA_AtomIJNS4_15SM100_MMA_S8_SSIaaiLi64ELi256ELNS4_4UMMA5MajorE0ELSM_0ELNSL_8SaturateE0EEEEEENS4_6LayoutISC_NS5_IJNSA_ILi0EEESR_SR_EEEEENS5_IJNS4_10UnderscoreESU_SU_EEEEENS4_13SM90_TMA_LOADENS4_14ComposedLayoutINS4_7SwizzleILi2ELi4ELi3EEENS4_18smem_ptr_flag_bitsILi8EEENSQ_INS5_IJNSA_ILi8EEESE_EEENS5_IJSE_SB_EEEEEEEvNS4_8identityESX_S17_vS18_EENS_8epilogue10collective18CollectiveEpilogueINS1A_23Sm100TmaWarpSpecializedILi4ELi2ELi32ELb0ELb0EEEJSG_NS5_IJNSQ_ISE_SB_EES1F_EEEaSH_aSH_NS1A_6fusion15FusionCallbacksIS1E_NS1H_17LinearCombinationIaiaiLNS_15FloatRoundStyleE2EEESG_S1G_JEEENS4_5SM1004TMEM4LOAD26SM100_TMEM_LOAD_16dp32b32xESX_S17_NS4_39AutoVectorizingCopyWithAssumedAlignmentILi128EEENS4_14SM90_TMA_STOREES17_S1S_S1S_EEEvvEEEEvNT_6ParamsE)
	.align		4
        /*000c*/ 	.word	index@(__assertfail)
	.align		4
        /*0010*/ 	.word	0x00000000
	.align		4
        /*0014*/ 	.word	0xfffffffe
	.align		4
        /*0018*/ 	.word	0x00000000
	.align		4
        /*001c*/ 	.word	0xfffffffd
	.align		4
        /*0020*/ 	.word	0x00000000
	.align		4
        /*0024*/ 	.word	0xfffffffc


//--------------------- .nv.constant4             --------------------------
	.section	.nv.constant4,"a",@progbits
	.align	8
	.align		8
.nv.constant4:
        /*0000*/ 	.dword	__assertfail
	.align		8
        /*0008*/ 	.dword	__unnamed_1
	.align		8
        /*0010*/ 	.dword	__unnamed_2
	.align		8
        /*0018*/ 	.dword	__unnamed_3
	.align		8
        /*0020*/ 	.dword	_ZN40_INTERNAL_241d1b7f_4_k_cu_1011869b_105884cuda3std3__45__cpo5beginE
	.align		8
        /*0028*/ 	.dword	_ZN40_INTERNAL_241d1b7f_4_k_cu_1011869b_105884cuda3std3__45__cpo3endE
	.align		8
        /*0030*/ 	.dword	_ZN40_INTERNAL_241d1b7f_4_k_cu_1011869b_105884cuda3std3__45__cpo6cbeginE
	.align		8
        /*0038*/ 	.dword	_ZN40_INTERNAL_241d1b7f_4_k_cu_1011869b_105884cuda3std3__45__cpo4cendE
	.align		8
        /*0040*/ 	.dword	_ZN40_INTERNAL_241d1b7f_4_k_cu_1011869b_105884cuda3std3__442_GLOBAL__N__241d1b7f_4_k_cu_1011869b_105886ignoreE
	.align		8
        /*0048*/ 	.dword	_ZN40_INTERNAL_241d1b7f_4_k_cu_1011869b_105884cuda3std3__419piecewise_constructE
	.align		8
        /*0050*/ 	.dword	_ZN40_INTERNAL_241d1b7f_4_k_cu_1011869b_105884cuda3std3__48in_placeE
	.align		8
        /*0058*/ 	.dword	_ZN40_INTERNAL_241d1b7f_4_k_cu_1011869b_105884cuda3std6ranges3__45__cpo4swapE
	.align		8
        /*0060*/ 	.dword	_ZN40_INTERNAL_241d1b7f_4_k_cu_1011869b_105884cuda3std6ranges3__45__cpo9iter_moveE
	.align		8
        /*0068*/ 	.dword	_ZN40_INTERNAL_241d1b7f_4_k_cu_1011869b_105884cute7productE
	.align		8
        /*0070*/ 	.dword	_ZN40_INTERNAL_241d1b7f_4_k_cu_1011869b_105884cute1_E
	.align		8
        /*0078*/ 	.dword	$str$25
	.align		8
        /*0080*/ 	.dword	$str$26
	.align		8
        /*0088*/ 	.dword	$str$27
	.align		8
        /*0090*/ 	.dword	$str$28


//--------------------- .text._ZN7cutlass13device_kernelINS_4gemm6kernel13GemmUniversalIN4cute5tupleIJiiiiEEENS1_10collective13CollectiveMmaINS1_35MainloopSm100TmaUmmaWarpSpecializedILi5ELi2ELi4ENS5_IJNS4_1CILi1EEESB_SB_EEEEENS5_IJNSA_ILi64EEENSA_ILi256EEESE_EEEaNS5_IJlSB_lEEEaSH_NS4_8TiledMMAINS4_8MMA_AtomIJNS4_15SM100_MMA_S8_SSIaaiLi64ELi256ELNS4_4UMMA5MajorE0ELSM_0ELNSL_8SaturateE0EEEEEENS4_6LayoutISC_NS5_IJNSA_ILi0EEESR_SR_EEEEENS5_IJNS4_10UnderscoreESU_SU_EEEEENS4_13SM90_TMA_LOADENS4_14ComposedLayoutINS4_7SwizzleILi2ELi4ELi3EEENS4_18smem_ptr_flag_bitsILi8EEENSQ_INS5_IJNSA_ILi8EEESE_EEENS5_IJSE_SB_EEEEEEEvNS4_8identityESX_S17_vS18_EENS_8epilogue10collective18CollectiveEpilogueINS1A_23Sm100TmaWarpSpecializedILi4ELi2ELi32ELb0ELb0EEEJSG_NS5_IJNSQ_ISE_SB_EES1F_EEEaSH_aSH_NS1A_6fusion15FusionCallbacksIS1E_NS1H_17LinearCombinationIaiaiLNS_15FloatRoundStyleE2EEESG_S1G_JEEENS4_5SM1004TMEM4LOAD26SM100_TMEM_LOAD_16dp32b32xESX_S17_NS4_39AutoVectorizingCopyWithAssumedAlignmentILi128EEENS4_14SM90_TMA_STOREES17_S1S_S1S_EEEvvEEEEvNT_6ParamsE --------------------------
	.section	.text._ZN7cutlass13device_kernelINS_4gemm6kernel13GemmUniversalIN4cute5tupleIJiiiiEEENS1_10collective13CollectiveMmaINS1_35MainloopSm100TmaUmmaWarpSpecializedILi5ELi2ELi4ENS5_IJNS4_1CILi1EEESB_SB_EEEEENS5_IJNSA_ILi64EEENSA_ILi256EEESE_EEEaNS5_IJlSB_lEEEaSH_NS4_8TiledMMAINS4_8MMA_AtomIJNS4_15SM100_MMA_S8_SSIaaiLi64ELi256ELNS4_4UMMA5MajorE0ELSM_0ELNSL_8SaturateE0EEEEEENS4_6LayoutISC_NS5_IJNSA_ILi0EEESR_SR_EEEEENS5_IJNS4_10UnderscoreESU_SU_EEEEENS4_13SM90_TMA_LOADENS4_14ComposedLayoutINS4_7SwizzleILi2ELi4ELi3EEENS4_18smem_ptr_flag_bitsILi8EEENSQ_INS5_IJNSA_ILi8EEESE_EEENS5_IJSE_SB_EEEEEEEvNS4_8identityESX_S17_vS18_EENS_8epilogue10collective18CollectiveEpilogueINS1A_23Sm100TmaWarpSpecializedILi4ELi2ELi32ELb0ELb0EEEJSG_NS5_IJNSQ_ISE_SB_EES1F_EEEaSH_aSH_NS1A_6fusion15FusionCallbacksIS1E_NS1H_17LinearCombinationIaiaiLNS_15FloatRoundStyleE2EEESG_S1G_JEEENS4_5SM1004TMEM4LOAD26SM100_TMEM_LOAD_16dp32b32xESX_S17_NS4_39AutoVectorizingCopyWithAssumedAlignmentILi128EEENS4_14SM90_TMA_STOREES17_S1S_S1S_EEEvvEEEEvNT_6ParamsE,"ax",@progbits
	.align	128
.text._ZN7cutlass13device_kernelINS_4gemm6kernel13GemmUniversalIN4cute5tupleIJiiiiEEENS1_10collective13CollectiveMmaINS1_35MainloopSm100TmaUmmaWarpSpecializedILi5ELi2ELi4ENS5_IJNS4_1CILi1EEESB_SB_EEEEENS5_IJNSA_ILi64EEENSA_ILi256EEESE_EEEaNS5_IJlSB_lEEEaSH_NS4_8TiledMMAINS4_8MMA_AtomIJNS4_15SM100_MMA_S8_SSIaaiLi64ELi256ELNS4_4UMMA5MajorE0ELSM_0ELNSL_8SaturateE0EEEEEENS4_6LayoutISC_NS5_IJNSA_ILi0EEESR_SR_EEEEENS5_IJNS4_10UnderscoreESU_SU_EEEEENS4_13SM90_TMA_LOADENS4_14ComposedLayoutINS4_7SwizzleILi2ELi4ELi3EEENS4_18smem_ptr_flag_bitsILi8EEENSQ_INS5_IJNSA_ILi8EEESE_EEENS5_IJSE_SB_EEEEEEEvNS4_8identityESX_S17_vS18_EENS_8epilogue10collective18CollectiveEpilogueINS1A_23Sm100TmaWarpSpecializedILi4ELi2ELi32ELb0ELb0EEEJSG_NS5_IJNSQ_ISE_SB_EES1F_EEEaSH_aSH_NS1A_6fusion15FusionCallbacksIS1E_NS1H_17LinearCombinationIaiaiLNS_15FloatRoundStyleE2EEESG_S1G_JEEENS4_5SM1004TMEM4LOAD26SM100_TMEM_LOAD_16dp32b32xESX_S17_NS4_39AutoVectorizingCopyWithAssumedAlignmentILi128EEENS4_14SM90_TMA_STOREES17_S1S_S1S_EEEvvEEEEvNT_6ParamsE:
        .type           _ZN7cutlass13device_kernelINS_4gemm6kernel13GemmUniversalIN4cute5tupleIJiiiiEEENS1_10collective13CollectiveMmaINS1_35MainloopSm100TmaUmmaWarpSpecializedILi5ELi2ELi4ENS5_IJNS4_1CILi1EEESB_SB_EEEEENS5_IJNSA_ILi64EEENSA_ILi256EEESE_EEEaNS5_IJlSB_lEEEaSH_NS4_8TiledMMAINS4_8MMA_AtomIJNS4_15SM100_MMA_S8_SSIaaiLi64ELi256ELNS4_4UMMA5MajorE0ELSM_0ELNSL_8SaturateE0EEEEEENS4_6LayoutISC_NS5_IJNSA_ILi0EEESR_SR_EEEEENS5_IJNS4_10UnderscoreESU_SU_EEEEENS4_13SM90_TMA_LOADENS4_14ComposedLayoutINS4_7SwizzleILi2ELi4ELi3EEENS4_18smem_ptr_flag_bitsILi8EEENSQ_INS5_IJNSA_ILi8EEESE_EEENS5_IJSE_SB_EEEEEEEvNS4_8identityESX_S17_vS18_EENS_8epilogue10collective18CollectiveEpilogueINS1A_23Sm100TmaWarpSpecializedILi4ELi2ELi32ELb0ELb0EEEJSG_NS5_IJNSQ_ISE_SB_EES1F_EEEaSH_aSH_NS1A_6fusion15FusionCallbacksIS1E_NS1H_17LinearCombinationIaiaiLNS_15FloatRoundStyleE2EEESG_S1G_JEEENS4_5SM1004TMEM4LOAD26SM100_TMEM_LOAD_16dp32b32xESX_S17_NS4_39AutoVectorizingCopyWithAssumedAlignmentILi128EEENS4_14SM90_TMA_STOREES17_S1S_S1S_EEEvvEEEEvNT_6ParamsE,@function
        .size           _ZN7cutlass13device_kernelINS_4gemm6kernel13GemmUniversalIN4cute5tupleIJiiiiEEENS1_10collective13CollectiveMmaINS1_35MainloopSm100TmaUmmaWarpSpecializedILi5ELi2ELi4ENS5_IJNS4_1CILi1EEESB_SB_EEEEENS5_IJNSA_ILi64EEENSA_ILi256EEESE_EEEaNS5_IJlSB_lEEEaSH_NS4_8TiledMMAINS4_8MMA_AtomIJNS4_15SM100_MMA_S8_SSIaaiLi64ELi256ELNS4_4UMMA5MajorE0ELSM_0ELNSL_8SaturateE0EEEEEENS4_6LayoutISC_NS5_IJNSA_ILi0EEESR_SR_EEEEENS5_IJNS4_10UnderscoreESU_SU_EEEEENS4_13SM90_TMA_LOADENS4_14ComposedLayoutINS4_7SwizzleILi2ELi4ELi3EEENS4_18smem_ptr_flag_bitsILi8EEENSQ_INS5_IJNSA_ILi8EEESE_EEENS5_IJSE_SB_EEEEEEEvNS4_8identityESX_S17_vS18_EENS_8epilogue10collective18CollectiveEpilogueINS1A_23Sm100TmaWarpSpecializedILi4ELi2ELi32ELb0ELb0EEEJSG_NS5_IJNSQ_ISE_SB_EES1F_EEEaSH_aSH_NS1A_6fusion15FusionCallbacksIS1E_NS1H_17LinearCombinationIaiaiLNS_15FloatRoundStyleE2EEESG_S1G_JEEENS4_5SM1004TMEM4LOAD26SM100_TMEM_LOAD_16dp32b32xESX_S17_NS4_39AutoVectorizingCopyWithAssumedAlignmentILi128EEENS4_14SM90_TMA_STOREES17_S1S_S1S_EEEvvEEEEvNT_6ParamsE,(.L_x_173 - _ZN7cutlass13device_kernelINS_4gemm6kernel13GemmUniversalIN4cute5tupleIJiiiiEEENS1_10collective13CollectiveMmaINS1_35MainloopSm100TmaUmmaWarpSpecializedILi5ELi2ELi4ENS5_IJNS4_1CILi1EEESB_SB_EEEEENS5_IJNSA_ILi64EEENSA_ILi256EEESE_EEEaNS5_IJlSB_lEEEaSH_NS4_8TiledMMAINS4_8MMA_AtomIJNS4_15SM100_MMA_S8_SSIaaiLi64ELi256ELNS4_4UMMA5MajorE0ELSM_0ELNSL_8SaturateE0EEEEEENS4_6LayoutISC_NS5_IJNSA_ILi0EEESR_SR_EEEEENS5_IJNS4_10UnderscoreESU_SU_EEEEENS4_13SM90_TMA_LOADENS4_14ComposedLayoutINS4_7SwizzleILi2ELi4ELi3EEENS4_18smem_ptr_flag_bitsILi8EEENSQ_INS5_IJNSA_ILi8EEESE_EEENS5_IJSE_SB_EEEEEEEvNS4_8identityESX_S17_vS18_EENS_8epilogue10collective18CollectiveEpilogueINS1A_23Sm100TmaWarpSpecializedILi4ELi2ELi32ELb0ELb0EEEJSG_NS5_IJNSQ_ISE_SB_EES1F_EEEaSH_aSH_NS1A_6fusion15FusionCallbacksIS1E_NS1H_17LinearCombinationIaiaiLNS_15FloatRoundStyleE2EEESG_S1G_JEEENS4_5SM1004TMEM4LOAD26SM100_TMEM_LOAD_16dp32b32xESX_S17_NS4_39AutoVectorizingCopyWithAssumedAlignmentILi128EEENS4_14SM90_TMA_STOREES17_S1S_S1S_EEEvvEEEEvNT_6ParamsE)
        .other          _ZN7cutlass13device_kernelINS_4gemm6kernel13GemmUniversalIN4cute5tupleIJiiiiEEENS1_10collective13CollectiveMmaINS1_35MainloopSm100TmaUmmaWarpSpecializedILi5ELi2ELi4ENS5_IJNS4_1CILi1EEESB_SB_EEEEENS5_IJNSA_ILi64EEENSA_ILi256EEESE_EEEaNS5_IJlSB_lEEEaSH_NS4_8TiledMMAINS4_8MMA_AtomIJNS4_15SM100_MMA_S8_SSIaaiLi64ELi256ELNS4_4UMMA5MajorE0ELSM_0ELNSL_8SaturateE0EEEEEENS4_6LayoutISC_NS5_IJNSA_ILi0EEESR_SR_EEEEENS5_IJNS4_10UnderscoreESU_SU_EEEEENS4_13SM90_TMA_LOADENS4_14ComposedLayoutINS4_7SwizzleILi2ELi4ELi3EEENS4_18smem_ptr_flag_bitsILi8EEENSQ_INS5_IJNSA_ILi8EEESE_EEENS5_IJSE_SB_EEEEEEEvNS4_8identityESX_S17_vS18_EENS_8epilogue10collective18CollectiveEpilogueINS1A_23Sm100TmaWarpSpecializedILi4ELi2ELi32ELb0ELb0EEEJSG_NS5_IJNSQ_ISE_SB_EES1F_EEEaSH_aSH_NS1A_6fusion15FusionCallbacksIS1E_NS1H_17LinearCombinationIaiaiLNS_15FloatRoundStyleE2EEESG_S1G_JEEENS4_5SM1004TMEM4LOAD26SM100_TMEM_LOAD_16dp32b32xESX_S17_NS4_39AutoVectorizingCopyWithAssumedAlignmentILi128EEENS4_14SM90_TMA_STOREES17_S1S_S1S_EEEvvEEEEvNT_6ParamsE,@"STO_CUDA_ENTRY STV_DEFAULT"
_ZN7cutlass13device_kernelINS_4gemm6kernel13GemmUniversalIN4cute5tupleIJiiiiEEENS1_10collective13CollectiveMmaINS1_35MainloopSm100TmaUmmaWarpSpecializedILi5ELi2ELi4ENS5_IJNS4_1CILi1EEESB_SB_EEEEENS5_IJNSA_ILi64EEENSA_ILi256EEESE_EEEaNS5_IJlSB_lEEEaSH_NS4_8TiledMMAINS4_8MMA_AtomIJNS4_15SM100_MMA_S8_SSIaaiLi64ELi256ELNS4_4UMMA5MajorE0ELSM_0ELNSL_8SaturateE0EEEEEENS4_6LayoutISC_NS5_IJNSA_ILi0EEESR_SR_EEEEENS5_IJNS4_10UnderscoreESU_SU_EEEEENS4_13SM90_TMA_LOADENS4_14ComposedLayoutINS4_7SwizzleILi2ELi4ELi3EEENS4_18smem_ptr_flag_bitsILi8EEENSQ_INS5_IJNSA_ILi8EEESE_EEENS5_IJSE_SB_EEEEEEEvNS4_8identityESX_S17_vS18_EENS_8epilogue10collective18CollectiveEpilogueINS1A_23Sm100TmaWarpSpecializedILi4ELi2ELi32ELb0ELb0EEEJSG_NS5_IJNSQ_ISE_SB_EES1F_EEEaSH_aSH_NS1A_6fusion15FusionCallbacksIS1E_NS1H_17LinearCombinationIaiaiLNS_15FloatRoundStyleE2EEESG_S1G_JEEENS4_5SM1004TMEM4LOAD26SM100_TMEM_LOAD_16dp32b32xESX_S17_NS4_39AutoVectorizingCopyWithAssumedAlignmentILi128EEENS4_14SM90_TMA_STOREES17_S1S_S1S_EEEvvEEEEvNT_6ParamsE:
[----:B------:R-:W1:Y:S01]  /*0000*/  LDC R1, c[0x0][0x37c] ;  /* 0x0000df00ff017b82 */ /* 0x000e620000000800 */
[----:B------:R-:W2:Y:S01]  /*0010*/  S2R R103, SR_TID.X ;  /* 0x0000000000677919 */ /* 0x000ea20000002100 */
[----:B------:R-:W3:Y:S01]  /*0020*/  LDCU.64 UR4, c[0x0][0x890] ;  /* 0x00011200ff0477ac */ /* 0x000ee20008000a00 */
[----:B------:R-:W-:Y:S02]  /*0030*/  PRMT R91, RZ, 0x7610, R91 ;  /* 0x00007610ff5b7816 */ /* 0x000fe4000000005b */
[----:B------:R-:W-:Y:S01]  /*0040*/  ELECT P5, URZ, PT ;  /* 0x0000000000ff782f */ /* 0x000fe200038a0000 */
[----:B------:R-:W4:Y:S01]  /*0050*/  LDCU.64 UR46, c[0x0][0x358] ;  /* 0x00006b00ff2e77ac */ /* 0x000f220008000a00 */
[----:B---3--:R-:W-:-:S04]  /*0060*/  UISETP.NE.U32.AND UP0, UPT, UR4, URZ, UPT ;  /* 0x000000ff0400728c */ /* 0x008fc8000bf05070 */
[----:B------:R-:W-:Y:S01]  /*0070*/  UISETP.NE.AND.EX UP0, UPT, UR5, URZ, UPT, UP0 ;  /* 0x000000ff0500728c */ /* 0x000fe2000bf05300 */
[----:B--2---:R-:W-:-:S05]  /*0080*/  SHF.R.U32.HI R96, RZ, 0x5, R103 ;  /* 0x00000005ff607819 */ /* 0x004fca0000011667 */
[----:B------:R-:W2:Y:S02]  /*0090*/  SHFL.IDX PT, R0, R96, RZ, 0x1f ;  /* 0x00001fff60007589 */ /* 0x000ea400000e0000 */
[----:B--2---:R-:W-:Y:S01]  /*00a0*/  R2UR UR8, R0 ;  /* 0x00000000000872ca */ /* 0x004fe200000e0000 */
[----:B-1--4-:R-:W-:-:S14]  /*00b0*/  BRA.U UP0, `(.L_x_0) ;  /* 0x00000001002c7547 */ /* 0x012fdc000b800000 */
[----:B------:R-:W1:Y:S02]  /*00c0*/  LDCU.64 UR6, c[0x0][0x888] ;  /* 0x00011100ff0677ac */ /* 0x000e640008000a00 */
[----:B-1----:R-:W-:-:S04]  /*00d0*/  UISETP.NE.U32.AND UP0, UPT, UR6, URZ, UPT ;  /* 0x000000ff0600728c */ /* 0x002fc8000bf05070 */
[----:B------:R-:W-:-:S09]  /*00e0*/  UISETP.NE.AND.EX UP0, UPT, UR7, URZ, UPT, UP0 ;  /* 0x000000ff0700728c */ /* 0x000fd2000bf05300 */
[----:B------:R-:W-:Y:S05]  /*00f0*/  BRA.U !UP0, `(.L_x_1) ;  /* 0x0000000108107547 */ /* 0x000fea000b800000 */
[----:B------:R-:W1:Y:S02]  /*0100*/  LDC.64 R50, c[0x0][0x888] ;  /* 0x00022200ff327b82 */ /* 0x000e640000000a00 */
[----:B-1----:R1:W5:Y:S01]  /*0110*/  LDG.E R50, desc[UR46][R50.64] ;  /* 0x0000002e32327981 */ /* 0x002362000c1e1900 */
[----:B------:R-:W-:Y:S01]  /*0120*/  HFMA2 R91, -RZ, RZ, 0, 5.9604644775390625e-08 ;  /* 0x00000001ff5b7431 */ /* 0x000fe200000001ff */
[----:B------:R-:W-:Y:S05]  /*0130*/  BRA `(.L_x_0) ;  /* 0x00000000000c7947 */ /* 0x000fea0003800000 */
.L_x_1:
[----:B------:R-:W1:Y:S01]  /*0140*/  LDCU UR6, c[0x0][0x880] ;  /* 0x00011000ff0677ac */ /* 0x000e620008000800 */
[----:B------:R-:W-:Y:S01]  /*0150*/  HFMA2 R91, -RZ, RZ, 0, 5.9604644775390625e-08 ;  /* 0x00000001ff5b7431 */ /* 0x000fe200000001ff */
[----:B-1----:R-:W-:-:S07]  /*0160*/  MOV R50, UR6 ;  /* 0x0000000600327c02 */ /* 0x002fce0008000f00 */
.L_x_0:
[----:B------:R-:W2:Y:S02]  /*0170*/  LDCU.64 UR6, c[0x0][0x8b0] ;  /* 0x00011600ff0677ac */ /* 0x000ea40008000a00 */
[----:B--2---:R-:W-:-:S04]  /*0180*/  UISETP.NE.U32.AND UP0, UPT, UR6, URZ, UPT ;  /* 0x000000ff0600728c */ /* 0x004fc8000bf05070 */
[----:B------:R-:W-:-:S09]  /*0190*/  UISETP.NE.AND.EX UP0, UPT, UR7, URZ, UPT, UP0 ;  /* 0x000000ff0700728c */ /* 0x000fd2000bf05300 */
[----:B------:R-:W-:Y:S05]  /*01a0*/  BRA.U UP0, `(.L_x_2) ;  /* 0x0000000100247547 */ /* 0x000fea000b800000 */
[----:B------:R-:W2:Y:S02]  /*01b0*/  LDCU.64 UR6, c[0x0][0x8a8] ;  /* 0x00011500ff0677ac */ /* 0x000ea40008000a00 */
[----:B--2---:R-:W-:-:S04]  /*01c0*/  UISETP.NE.U32.AND UP0, UPT, UR6, URZ, UPT ;  /* 0x000000ff0600728c */ /* 0x004fc8000bf05070 */
[----:B------:R-:W-:-:S09]  /*01d0*/  UISETP.NE.AND.EX UP0, UPT, UR7, URZ, UPT, UP0 ;  /* 0x000000ff0700728c */ /* 0x000fd2000bf05300 */
[----:B------:R-:W-:Y:S05]  /*01e0*/  BRA.U !UP0, `(.L_x_3) ;  /* 0x00000001080c7547 */ /* 0x000fea000b800000 */
[----:B------:R-:W2:Y:S02]  /*01f0*/  LDC.64 R2, c[0x0][0x8a8] ;  /* 0x00022a00ff027b82 */ /* 0x000ea40000000a00 */
[----:B--2---:R2:W5:Y:S01]  /*0200*/  LDG.E R47, desc[UR46][R2.64] ;  /* 0x0000002e022f7981 */ /* 0x004562000c1e1900 */
[----:B------:R-:W-:Y:S05]  /*0210*/  BRA `(.L_x_2) ;  /* 0x0000000000087947 */ /* 0x000fea0003800000 */
.L_x_3:
[----:B------:R-:W2:Y:S02]  /*0220*/  LDCU UR6, c[0x0][0x8a0] ;  /* 0x00011400ff0677ac */ /* 0x000ea40008000800 */
[----:B--2---:R-:W-:Y:S02]  /*0230*/  MOV R47, UR6 ;  /* 0x00000006002f7c02 */ /* 0x004fe40008000f00 */
.L_x_2:
[----:B------:R-:W-:Y:S01]  /*0240*/  IMAD.U32 R0, RZ, RZ, UR8 ;  /* 0x00000008ff007e24 */ /* 0x000fe2000f8e00ff */
[----:B------:R-:W-:Y:S04]  /*0250*/  BSSY.RECONVERGENT B0, `(.L_x_4) ;  /* 0x000000c000007945 */ /* 0x000fe80003800200 */
[C---:B------:R-:W-:Y:S02]  /*0260*/  ISETP.NE.OR P1, PT, R0.reuse, 0x1, !P5 ;  /* 0x000000010000780c */ /* 0x040fe40006f25670 */
[----:B------:R-:W-:-:S11]  /*0270*/  ISETP.NE.OR P0, PT, R0, 0x3, !P5 ;  /* 0x000000030000780c */ /* 0x000fd60006f05670 */
[----:B------:R-:W-:Y:S05]  /*0280*/  @P1 BRA `(.L_x_5) ;  /* 0x0000000000201947 */ /* 0x000fea0003800000 */
[----:B------:R-:W3:Y:S02]  /*0290*/  LDCU.64 UR6, c[0x0][0x348] ;  /* 0x00006900ff0677ac */ /* 0x000ee40008000a00 */
[----:B---3--:R-:W-:Y:S02]  /*02a0*/  UIADD3 UR10, UP1, UPT, UR6, 0x80, URZ ;  /* 0x00000080060a7890 */ /* 0x008fe4000ff3e0ff */
[----:B------:R-:W-:Y:S02]  /*02b0*/  UIADD3 UR6, UP0, UPT, UR6, 0x180, URZ ;  /* 0x0000018006067890 */ /* 0x000fe4000ff1e0ff */
[----:B------:R-:W-:Y:S02]  /*02c0*/  UIADD3.X UR11, UPT, UPT, URZ, UR7, URZ, UP1, !UPT ;  /* 0x00000007ff0b7290 */ /* 0x000fe40008ffe4ff */
[----:B------:R-:W-:-:S07]  /*02d0*/  UIADD3.X UR7, UPT, UPT, URZ, UR7, URZ, UP0, !UPT ;  /* 0x00000007ff077290 */ /* 0x000fce00087fe4ff */
[----:B------:R3:W-:Y:S02]  /*02e0*/  UTMACCTL.PF [UR10] ;  /* 0x000000000a0079b9 */ /* 0x0007e40008040000 */
[----:B------:R3:W-:Y:S02]  /*02f0*/  UTMACCTL.PF [UR6] ;  /* 0x00000000060079b9 */ /* 0x0007e40008040000 */
[----:B---3--:R-:W-:Y:S01]  /*0300*/  NOP ;  /* 0x0000000000007918 */ /* 0x008fe20000000000 */
.L_x_5:
[----:B------:R-:W-:Y:S05]  /*0310*/  BSYNC.RECONVERGENT B0 ;  /* 0x0000000000007941 */ /* 0x000fea0003800200 */
.L_x_4:
[----:B------:R-:W-:Y:S04]  /*0320*/  BSSY.RECONVERGENT B0, `(.L_x_6) ;  /* 0x000000a000007945 */ /* 0x000fe80003800200 */
        /* <DEDUP_REMOVED lines=9> */
.L_x_7:
[----:B------:R-:W-:Y:S05]  /*03c0*/  BSYNC.RECONVERGENT B0 ;  /* 0x0000000000007941 */ /* 0x000fea0003800200 */
.L_x_6:
[----:B------:R-:W3:Y:S01]  /*03d0*/  LDCU.64 UR6, c[0x0][0x888] ;  /* 0x00011100ff0677ac */ /* 0x000ee20008000a00 */
[----:B------:R-:W-:Y:S02]  /*03e0*/  UISETP.EQ.U32.AND UP1, UPT, UR4, URZ, UPT ;  /* 0x000000ff0400728c */ /* 0x000fe4000bf22070 */
[----:B------:R-:W-:Y:S02]  /*03f0*/  UPLOP3.LUT UP2, UPT, UPT, UPT, UPT, 0x80, 0x8 ;  /* 0x000000000008789c */ /* 0x000fe40003f4f070 */
[----:B---3--:R-:W-:-:S04]  /*0400*/  UISETP.NE.U32.AND UP0, UPT, UR6, URZ, UPT ;  /* 0x000000ff0600728c */ /* 0x008fc8000bf05070 */
[----:B------:R-:W-:-:S04]  /*0410*/  UISETP.NE.AND.EX UP0, UPT, UR7, URZ, UPT, UP0 ;  /* 0x000000ff0700728c */ /* 0x000fc8000bf05300 */
[----:B------:R-:W-:-:S04]  /*0420*/  UISETP.EQ.OR.EX UP3, UPT, UR5, URZ, !UP0, UP1 ;  /* 0x000000ff0500728c */ /* 0x000fc8000c762710 */
[----:B------:R-:W-:-:S05]  /*0430*/  UP2UR UR50, UPR, URZ, 0x8 ;  /* 0x00000008ff327883 */ /* 0x000fca0008000000 */
[----:B------:R-:W-:Y:S07]  /*0440*/  BRA.U !UP3, `(.L_x_8) ;  /* 0x000000010b207547 */ /* 0x000fee000b800000 */
[----:B-----5:R-:W-:Y:S01]  /*0450*/  R2UR UR6, R50 ;  /* 0x00000000320672ca */ /* 0x020fe200000e0000 */
[----:B------:R-:W-:Y:S02]  /*0460*/  UISETP.NE.U32.AND UP2, UPT, UR4, URZ, UPT ;  /* 0x000000ff0400728c */ /* 0x000fe4000bf45070 */
[----:B------:R-:W-:Y:S02]  /*0470*/  USEL UR4, URZ, 0xffffffff, UP0 ;  /* 0xffffffffff047887 */ /* 0x000fe40008000000 */
[----:B------:R-:W-:-:S08]  /*0480*/  UISETP.NE.AND.EX UP2, UPT, UR5, URZ, UPT, UP2 ;  /* 0x000000ff0500728c */ /* 0x000fd0000bf45320 */
[----:B------:R-:W-:-:S04]  /*0490*/  UISETP.NE.AND UP1, UPT, UR6, URZ, UPT ;  /* 0x000000ff0600728c */ /* 0x000fc8000bf25270 */
[----:B------:R-:W-:-:S04]  /*04a0*/  @!UP2 USEL UR4, URZ, 0xffffffff, UP1 ;  /* 0xffffffffff04a887 */ /* 0x000fc80008800000 */
[----:B------:R-:W-:-:S04]  /*04b0*/  ULOP3.LUT UR4, UR4, 0x1, URZ, 0xc0, !UPT ;  /* 0x0000000104047892 */ /* 0x000fc8000f8ec0ff */
[----:B------:R-:W-:-:S11]  /*04c0*/  UISETP.NE.U32.AND UP2, UPT, UR4, 0x1, UPT ;  /* 0x000000010400788c */ /* 0x000fd6000bf45070 */
.L_x_8:
[----:B--2---:R-:W2:Y:S01]  /*04d0*/  SHFL.IDX PT, R2, R96, RZ, 0x1f ;  /* 0x00001fff60027589 */ /* 0x004ea200000e0000 */
[----:B------:R-:W-:-:S04]  /*04e0*/  UISETP.NE.AND UP1, UPT, UR8, 0x2, UPT ;  /* 0x000000020800788c */ /* 0x000fc8000bf25270 */
[----:B------:R-:W-:Y:S01]  /*04f0*/  USEL UR6, URZ, 0x1, UP1 ;  /* 0x00000001ff067887 */ /* 0x000fe20008800000 */
[----:B--2---:R-:W-:-:S13]  /*0500*/  ISETP.NE.AND P0, PT, R2, RZ, PT ;  /* 0x000000ff0200720c */ /* 0x004fda0003f05270 */
[----:B------:R-:W-:Y:S05]  /*0510*/  @P0 BRA `(.L_x_9) ;  /* 0x0000000000500947 */ /* 0x000fea0003800000 */
[----:B------:R-:W2:Y:S01]  /*0520*/  S2UR UR5, SR_CgaCtaId ;  /* 0x00000000000579c3 */ /* 0x000ea20000008800 */
[----:B------:R-:W-:Y:S01]  /*0530*/  UMOV UR7, 0x400 ;  /* 0x0000040000077882 */ /* 0x000fe20000000000 */
[----:B------:R-:W-:Y:S01]  /*0540*/  UMOV UR4, 0x1 ;  /* 0x0000000100047882 */ /* 0x000fe20000000000 */
[----:B------:R-:W-:Y:S01]  /*0550*/  ELECT P0, URZ, PT ;  /* 0x0000000000ff782f */ /* 0x000fe20003800000 */
[----:B------:R-:W-:-:S04]  /*0560*/  UIADD3 UR10, UPT, UPT, -UR4, 0x100000, URZ ;  /* 0x00100000040a7890 */ /* 0x000fc8000fffe1ff */
[----:B------:R-:W-:Y:S02]  /*0570*/  USHF.L.U32 UR11, UR10, 0xb, URZ ;  /* 0x0000000b0a0b7899 */ /* 0x000fe400080006ff */
[----:B------:R-:W-:Y:S02]  /*0580*/  USHF.L.U32 UR10, UR10, 0x1, URZ ;  /* 0x000000010a0a7899 */ /* 0x000fe400080006ff */
[----:B--2---:R-:W-:Y:S01]  /*0590*/  ULEA UR5, UR5, UR7, 0x18 ;  /* 0x0000000705057291 */ /* 0x004fe2000f8ec0ff */
[----:B------:R-:W2:Y:S11]  /*05a0*/  FENCE.VIEW.ASYNC.S ;  /* 0x00000000000073c6 */ /* 0x000eb60000000000 */
[----:B--2---:R2:W3:Y:S01]  /*05b0*/  SYNCS.EXCH.64 URZ, [UR5], UR10 ;  /* 0x0000000a05ff75b2 */ /* 0x0044e20008000100 */
[----:B------:R2:W4:Y:S01]  /*05c0*/  SYNCS.EXCH.64 URZ, [UR5+0x28], UR10 ;  /* 0x0000280a05ff75b2 */ /* 0x0005220008000100 */
[----:B------:R2:W1:Y:S01]  /*05d0*/  SYNCS.EXCH.64 URZ, [UR5+0x8], UR10 ;  /* 0x0000080a05ff75b2 */ /* 0x0004620008000100 */
[----:B------:R2:W1:Y:S01]  /*05e0*/  SYNCS.EXCH.64 URZ, [UR5+0x30], UR10 ;  /* 0x0000300a05ff75b2 */ /* 0x0004620008000100 */
[----:B------:R2:W1:Y:S01]  /*05f0*/  SYNCS.EXCH.64 URZ, [UR5+0x10], UR10 ;  /* 0x0000100a05ff75b2 */ /* 0x0004620008000100 */
[----:B------:R2:W1:Y:S01]  /*0600*/  SYNCS.EXCH.64 URZ, [UR5+0x38], UR10 ;  /* 0x0000380a05ff75b2 */ /* 0x0004620008000100 */
[----:B------:R2:W1:Y:S01]  /*0610*/  SYNCS.EXCH.64 URZ, [UR5+0x18], UR10 ;  /* 0x0000180a05ff75b2 */ /* 0x0004620008000100 */
[----:B------:R2:W1:Y:S01]  /*0620*/  SYNCS.EXCH.64 URZ, [UR5+0x40], UR10 ;  /* 0x0000400a05ff75b2 */ /* 0x0004620008000100 */
[----:B------:R2:W1:Y:S01]  /*0630*/  SYNCS.EXCH.64 URZ, [UR5+0x20], UR10 ;  /* 0x0000200a05ff75b2 */ /* 0x0004620008000100 */
[----:B------:R2:W1:Y:S01]  /*0640*/  SYNCS.EXCH.64 URZ, [UR5+0x48], UR10 ;  /* 0x0000480a05ff75b2 */ /* 0x0004620008000100 */
[----:B------:R-:W-:Y:S01]  /*0650*/  NOP ;  /* 0x0000000000007918 */ /* 0x000fe20000000000 */
.L_x_9:
[----:B------:R-:W2:Y:S01]  /*0660*/  SHFL.IDX PT, R2, R96, RZ, 0x1f ;  /* 0x00001fff60027589 */ /* 0x000ea200000e0000 */
[----:B------:R-:W-:Y:S01]  /*0670*/  NOP ;  /* 0x0000000000007918 */ /* 0x000fe20000000000 */
[----:B--2---:R-:W-:-:S13]  /*0680*/  ISETP.NE.AND P0, PT, R2, 0x1, PT ;  /* 0x000000010200780c */ /* 0x004fda0003f05270 */
[----:B------:R-:W-:Y:S05]  /*0690*/  @P0 BRA `(.L_x_10) ;  /* 0x0000000000580947 */ /* 0x000fea0003800000 */
[----:B------:R-:W2:Y:S01]  /*06a0*/  S2UR UR7, SR_CgaCtaId ;  /* 0x00000000000779c3 */ /* 0x000ea20000008800 */
[----:B------:R-:W-:Y:S01]  /*06b0*/  UMOV UR9, 0x400 ;  /* 0x0000040000097882 */ /* 0x000fe20000000000 */
[----:B------:R-:W-:Y:S01]  /*06c0*/  UMOV UR5, 0x20 ;  /* 0x0000002000057882 */ /* 0x000fe20000000000 */
[----:B------:R-:W-:Y:S01]  /*06d0*/  UMOV UR4, 0x80 ;  /* 0x0000008000047882 */ /* 0x000fe20000000000 */
[----:B------:R-:W-:-:S04]  /*06e0*/  UIADD3 UR10, UPT, UPT, -UR5, 0x100000, URZ ;  /* 0x00100000050a7890 */ /* 0x000fc8000fffe1ff */
[----:B------:R-:W-:Y:S02]  /*06f0*/  USHF.L.U32 UR11, UR10, 0xb, URZ ;  /* 0x0000000b0a0b7899 */ /* 0x000fe400080006ff */
[----:B------:R-:W-:Y:S02]  /*0700*/  USHF.L.U32 UR10, UR10, 0x1, URZ ;  /* 0x000000010a0a7899 */ /* 0x000fe400080006ff */
[----:B------:R-:W-:-:S04]  /*0710*/  UIADD3 UR4, UPT, UPT, -UR4, 0x100000, URZ ;  /* 0x0010000004047890 */ /* 0x000fc8000fffe1ff */
[----:B------:R-:W-:Y:S02]  /*0720*/  USHF.L.U32 UR5, UR4, 0xb, URZ ;  /* 0x0000000b04057899 */ /* 0x000fe400080006ff */
[----:B------:R-:W-:Y:S01]  /*0730*/  USHF.L.U32 UR4, UR4, 0x1, URZ ;  /* 0x0000000104047899 */ /* 0x000fe200080006ff */
[----:B------:R-:W-:Y:S01]  /*0740*/  ELECT P0, URZ, PT ;  /* 0x0000000000ff782f */ /* 0x000fe20003800000 */
[----:B--2---:R-:W-:Y:S01]  /*0750*/  ULEA UR7, UR7, UR9, 0x18 ;  /* 0x0000000907077291 */ /* 0x004fe2000f8ec0ff */
[----:B------:R-:W2:Y:S11]  /*0760*/  FENCE.VIEW.ASYNC.S ;  /* 0x00000000000073c6 */ /* 0x000eb60000000000 */
[----:B--2---:R2:W1:Y:S01]  /*0770*/  SYNCS.EXCH.64 URZ, [UR7+0x50], UR10 ;  /* 0x0000500a07ff75b2 */ /* 0x0044620008000100 */
        /* <DEDUP_REMOVED lines=8> */
.L_x_10:
[----:B------:R-:W3:Y:S01]  /*0800*/  SHFL.IDX PT, R2, R96, RZ, 0x1f ;  /* 0x00001fff60027589 */ /* 0x000ee200000e0000 */
[----:B------:R-:W-:Y:S01]  /*0810*/  NOP ;  /* 0x0000000000007918 */ /* 0x000fe20000000000 */
[----:B---3--:R-:W-:-:S13]  /*0820*/  ISETP.NE.AND P0, PT, R2, 0x3, PT ;  /* 0x000000030200780c */ /* 0x008fda0003f05270 */
[----:B------:R-:W-:Y:S05]  /*0830*/  @P0 BRA `(.L_x_11) ;  /* 0x0000000000300947 */ /* 0x000fea0003800000 */
[----:B--2---:R-:W2:Y:S01]  /*0840*/  S2UR UR5, SR_CgaCtaId ;  /* 0x00000000000579c3 */ /* 0x004ea20000008800 */
        /* <DEDUP_REMOVED lines=8> */
[----:B--2---:R3:W2:Y:S01]  /*08d0*/  SYNCS.EXCH.64 URZ, [UR5+0x90], UR10 ;  /* 0x0000900a05ff75b2 */ /* 0x0046a20008000100 */
[----:B------:R3:W1:Y:S02]  /*08e0*/  SYNCS.EXCH.64 URZ, [UR5+0x98], UR10 ;  /* 0x0000980a05ff75b2 */ /* 0x0006640008000100 */
[----:B---3--:R-:W-:Y:S01]  /*08f0*/  NOP ;  /* 0x0000000000007918 */ /* 0x008fe20000000000 */
.L_x_11:
[----:B------:R-:W3:Y:S01]  /*0900*/  SHFL.IDX PT, R2, R96, RZ, 0x1f ;  /* 0x00001fff60027589 */ /* 0x000ee200000e0000 */
[----:B------:R-:W-:Y:S01]  /*0910*/  NOP ;  /* 0x0000000000007918 */ /* 0x000fe20000000000 */
[----:B---3--:R-:W-:-:S13]  /*0920*/  ISETP.NE.AND P0, PT, R2, 0x4, PT ;  /* 0x000000040200780c */ /* 0x008fda0003f05270 */
[----:B------:R-:W-:Y:S05]  /*0930*/  @P0 BRA `(.L_x_12) ;  /* 0x00000000004c0947 */ /* 0x000fea0003800000 */
[----:B--2---:R-:W2:Y:S01]  /*0940*/  S2UR UR5, SR_CgaCtaId ;  /* 0x00000000000579c3 */ /* 0x004ea20000008800 */
[----:B------:R-:W-:Y:S01]  /*0950*/  UMOV UR9, 0x100 ;  /* 0x0000010000097882 */ /* 0x000fe20000000000 */
[----:B------:R-:W-:Y:S01]  /*0960*/  UMOV UR7, 0x400 ;  /* 0x0000040000077882 */ /* 0x000fe20000000000 */
[----:B------:R-:W-:Y:S01]  /*0970*/  USEL UR9, UR9, 0xe0, UP2 ;  /* 0x000000e009097887 */ /* 0x000fe20009000000 */
[----:B------:R-:W-:Y:S01]  /*0980*/  UMOV UR4, 0x1 ;  /* 0x0000000100047882 */ /* 0x000fe20000000000 */
[----:B------:R-:W-:Y:S01]  /*0990*/  ELECT P0, URZ, PT ;  /* 0x0000000000ff782f */ /* 0x000fe20003800000 */
[----:B------:R-:W-:-:S04]  /*09a0*/  UIADD3 UR10, UPT, UPT, -UR4, 0x100000, URZ ;  /* 0x00100000040a7890 */ /* 0x000fc8000fffe1ff */
[----:B------:R-:W-:Y:S02]  /*09b0*/  USHF.L.U32 UR11, UR10, 0xb, URZ ;  /* 0x0000000b0a0b7899 */ /* 0x000fe400080006ff */
[----:B------:R-:W-:Y:S02]  /*09c0*/  USHF.L.U32 UR10, UR10, 0x1, URZ ;  /* 0x000000010a0a7899 */ /* 0x000fe400080006ff */
[----:B------:R-:W-:-:S04]  /*09d0*/  UIADD3 UR12, UPT, UPT, -UR9, 0x100000, URZ ;  /* 0x00100000090c7890 */ /* 0x000fc8000fffe1ff */
[----:B------:R-:W-:Y:S02]  /*09e0*/  USHF.L.U32 UR13, UR12, 0xb, URZ ;  /* 0x0000000b0c0d7899 */ /* 0x000fe400080006ff */
[----:B------:R-:W-:Y:S02]  /*09f0*/  USHF.L.U32 UR12, UR12, 0x1, URZ ;  /* 0x000000010c0c7899 */ /* 0x000fe400080006ff */
[----:B--2---:R-:W-:Y:S01]  /*0a00*/  ULEA UR5, UR5, UR7, 0x18 ;  /* 0x0000000705057291 */ /* 0x004fe2000f8ec0ff */
[----:B------:R-:W2:Y:S11]  /*0a10*/  FENCE.VIEW.ASYNC.S ;  /* 0x00000000000073c6 */ /* 0x000eb60000000000 */
[----:B--2---:R3:W2:Y:S01]  /*0a20*/  SYNCS.EXCH.64 URZ, [UR5+0xa0], UR10 ;  /* 0x0000a00a05ff75b2 */ /* 0x0046a20008000100 */
[----:B------:R3:W1:Y:S01]  /*0a30*/  SYNCS.EXCH.64 URZ, [UR5+0xb0], UR12 ;  /* 0x0000b00c05ff75b2 */ /* 0x0006620008000100 */
[----:B------:R3:W1:Y:S01]  /*0a40*/  SYNCS.EXCH.64 URZ, [UR5+0xa8], UR10 ;  /* 0x0000a80a05ff75b2 */ /* 0x0006620008000100 */
[----:B------:R3:W1:Y:S02]  /*0a50*/  SYNCS.EXCH.64 URZ, [UR5+0xb8], UR12 ;  /* 0x0000b80c05ff75b2 */ /* 0x0006640008000100 */
[----:B---3--:R-:W-:Y:S01]  /*0a60*/  NOP ;  /* 0x0000000000007918 */ /* 0x008fe20000000000 */
.L_x_12:
[----:B------:R-:W3:Y:S01]  /*0a70*/  SHFL.IDX PT, R2, R96, RZ, 0x1f ;  /* 0x00001fff60027589 */ /* 0x000ee200000e0000 */
[----:B------:R-:W-:Y:S01]  /*0a80*/  NOP ;  /* 0x0000000000007918 */ /* 0x000fe20000000000 */
[----:B---3--:R-:W-:-:S13]  /*0a90*/  ISETP.NE.AND P0, PT, R2, 0x5, PT ;  /* 0x000000050200780c */ /* 0x008fda0003f05270 */
[----:B------:R-:W-:Y:S05]  /*0aa0*/  @P0 BRA `(.L_x_13) ;  /* 0x0000000000580947 */ /* 0x000fea0003800000 */
[----:B--2---:R-:W2:Y:S01]  /*0ab0*/  S2UR UR7, SR_CgaCtaId ;  /* 0x00000000000779c3 */ /* 0x004ea20000008800 */
        /* <DEDUP_REMOVED lines=12> */
[----:B--2---:R3:W2:Y:S01]  /*0b80*/  SYNCS.EXCH.64 URZ, [UR7+0xc0], UR10 ;  /* 0x0000c00a07ff75b2 */ /* 0x0046a20008000100 */
[----:B------:R3:W1:Y:S01]  /*0b90*/  SYNCS.EXCH.64 URZ, [UR7+0xe0], UR4 ;  /* 0x0000e00407ff75b2 */ /* 0x0006620008000100 */
[----:B------:R3:W1:Y:S01]  /*0ba0*/  SYNCS.EXCH.64 URZ, [UR7+0xc8], UR10 ;  /* 0x0000c80a07ff75b2 */ /* 0x0006620008000100 */
[----:B------:R3:W1:Y:S01]  /*0bb0*/  SYNCS.EXCH.64 URZ, [UR7+0xe8], UR4 ;  /* 0x0000e80407ff75b2 */ /* 0x0006620008000100 */
[----:B------:R3:W1:Y:S01]  /*0bc0*/  SYNCS.EXCH.64 URZ, [UR7+0xd0], UR10 ;  /* 0x0000d00a07ff75b2 */ /* 0x0006620008000100 */
[----:B------:R3:W1:Y:S01]  /*0bd0*/  SYNCS.EXCH.64 URZ, [UR7+0xf0], UR4 ;  /* 0x0000f00407ff75b2 */ /* 0x0006620008000100 */
[----:B------:R3:W1:Y:S01]  /*0be0*/  SYNCS.EXCH.64 URZ, [UR7+0xd8], UR10 ;  /* 0x0000d80a07ff75b2 */ /* 0x0006620008000100 */
[----:B------:R3:W1:Y:S02]  /*0bf0*/  SYNCS.EXCH.64 URZ, [UR7+0xf8], UR4 ;  /* 0x0000f80407ff75b2 */ /* 0x0006640008000100 */
[----:B---3--:R-:W-:Y:S01]  /*0c00*/  NOP ;  /* 0x0000000000007918 */ /* 0x008fe20000000000 */
.L_x_13:
        /* <DEDUP_REMOVED lines=18> */
.L_x_14:
[----:B--2---:R-:W2:Y:S01]  /*0d30*/  S2UR UR5, SR_CTAID.X ;  /* 0x00000000000579c3 */ /* 0x004ea20000002500 */
[----:B------:R-:W-:-:S05]  /*0d40*/  CS2R.32 R90, SR_CgaSize ;  /* 0x00000000005a7805 */ /* 0x000fca0000008a00 */
[----:B------:R-:W-:-:S05]  /*0d50*/  IMAD R90, R90, -0xa0, RZ ;  /* 0xffffff605a5a7824 */ /* 0x000fca00078e02ff */
[----:B------:R-:W-:-:S14]  /*0d60*/  R2UR UR9, R90 ;  /* 0x000000005a0972ca */ /* 0x000fdc00000e0000 */
[----:B------:R-:W3:Y:S01]  /*0d70*/  LDCU UR9, c[0x0][UR9+0x2b0] ;  /* 0x00005600090977ac */ /* 0x000ee20008000800 */
[----:B------:R-:W-:Y:S01]  /*0d80*/  NOP ;  /* 0x0000000000007918 */ /* 0x000fe20000000000 */
[----:B------:R-:W-:-:S05]  /*0d90*/  CS2R.32 R90, SR_CgaSize ;  /* 0x00000000005a7805 */ /* 0x000fca0000008a00 */
[----:B------:R-:W-:-:S05]  /*0da0*/  IMAD R90, R90, -0xa0, RZ ;  /* 0xffffff605a5a7824 */ /* 0x000fca00078e02ff */
[----:B------:R-:W-:-:S14]  /*0db0*/  R2UR UR7, R90 ;  /* 0x000000005a0772ca */ /* 0x000fdc00000e0000 */
[----:B------:R-:W4:Y:S01]  /*0dc0*/  LDCU UR7, c[0x0][UR7+0x2b4] ;  /* 0x00005680070777ac */ /* 0x000f220008000800 */
[----:B------:R-:W1:Y:S08]  /*0dd0*/  S2UR UR4, SR_CTAID.Y ;  /* 0x00000000000479c3 */ /* 0x000e700000002600 */
[----:B------:R-:W4:Y:S01]  /*0de0*/  LDC R9, c[0x0][0xb24] ;  /* 0x0002c900ff097b82 */ /* 0x000f220000000800 */
[----:B--2---:R-:W-:-:S02]  /*0df0*/  I2FP.F32.U32 R5, UR5 ;  /* 0x0000000500057c45 */ /* 0x004fc40008201000 */
[----:B------:R-:W-:-:S05]  /*0e00*/  CS2R.32 R3, SR_CgaSize ;  /* 0x0000000000037805 */ /* 0x000fca0000008a00 */
[----:B------:R-:W-:-:S06]  /*0e10*/  IMAD R3, R3, -0xa0, RZ ;  /* 0xffffff6003037824 */ /* 0x000fcc00078e02ff */
[----:B------:R-:W2:Y:S01]  /*0e20*/  LDC R3, c[0x0][R3+0x2a0] ;  /* 0x0000a80003037b82 */ /* 0x000ea20000000800 */
[----:B------:R-:W-:Y:S01]  /*0e30*/  MOV R21, UR5 ;  /* 0x0000000500157c02 */ /* 0x000fe20008000f00 */
[----:B---3--:R-:W-:Y:S01]  /*0e40*/  FMUL R5, R5, UR9 ;  /* 0x0000000905057c20 */ /* 0x008fe20008400000 */
[----:B-1----:R-:W-:Y:S02]  /*0e50*/  I2FP.F32.U32 R4, UR4 ;  /* 0x0000000400047c45 */ /* 0x002fe40008201000 */
[----:B------:R-:W-:-:S05]  /*0e60*/  CS2R.32 R2, SR_CgaSize ;  /* 0x0000000000027805 */ /* 0x000fca0000008a00 */
[----:B------:R-:W-:-:S06]  /*0e70*/  IMAD R2, R2, -0xa0, RZ ;  /* 0xffffff6002027824 */ /* 0x000fcc00078e02ff */
[----:B------:R-:W1:Y:S01]  /*0e80*/  LDC R2, c[0x0][R2+0x2a4] ;  /* 0x0000a90002027b82 */ /* 0x000e620000000800 */
[----:B------:R-:W3:Y:S01]  /*0e90*/  F2I.U32.TRUNC.NTZ R90, R5 ;  /* 0x00000005005a7305 */ /* 0x000ee2000020f000 */
[----:B------:R-:W-:Y:S01]  /*0ea0*/  MOV R20, UR4 ;  /* 0x0000000400147c02 */ /* 0x000fe20008000f00 */
[----:B----4-:R-:W-:-:S05]  /*0eb0*/  FMUL R4, R4, UR7 ;  /* 0x0000000704047c20 */ /* 0x010fca0008400000 */
[----:B------:R-:W-:Y:S01]  /*0ec0*/  BAR.SYNC.DEFER_BLOCKING 0x0 ;  /* 0x0000000000007b1d */ /* 0x000fe20000010000 */
[----:B------:R-:W-:-:S05]  /*0ed0*/  ISETP.GE.AND P0, PT, R9, 0x1, PT ;  /* 0x000000010900780c */ /* 0x000fca0003f06270 */
[----:B------:R-:W4:Y:S02]  /*0ee0*/  F2I.U32.TRUNC.NTZ R83, R4 ;  /* 0x0000000400537305 */ /* 0x000f24000020f000 */
[----:B------:R-:W1:Y:S01]  /*0ef0*/  S2UR UR36, SR_CTAID.Z ;  /* 0x00000000002479c3 */ /* 0x000e620000002700 */
[----:B---3--:R-:W-:-:S05]  /*0f00*/  IADD3 R90, PT, PT, -R90, RZ, RZ ;  /* 0x000000ff5a5a7210 */ /* 0x008fca0007ffe1ff */
[----:B--2---:R-:W-:Y:S01]  /*0f10*/  IMAD R90, R3, R90, UR5 ;  /* 0x00000005035a7e24 */ /* 0x004fe2000f8e025a */
[----:B----4-:R-:W-:-:S05]  /*0f20*/  IADD3 R83, PT, PT, -R83, RZ, RZ ;  /* 0x000000ff53537210 */ /* 0x010fca0007ffe1ff */
[----:B-1----:R-:W-:Y:S01]  /*0f30*/  IMAD R83, R2, R83, UR4 ;  /* 0x0000000402537e24 */ /* 0x002fe2000f8e0253 */
[----:B------:R-:W-:Y:S06]  /*0f40*/  @!P0 BRA `(.L_x_15) ;  /* 0x0000000000b88947 */ /* 0x000fec0003800000 */
[----:B------:R-:W1:Y:S01]  /*0f50*/  LDC.64 R4, c[0x0][0xb18] ;  /* 0x0002c600ff047b82 */ /* 0x000e620000000a00 */
[----:B------:R-:W-:-:S07]  /*0f60*/  ISETP.NE.AND P0, PT, R9, 0x1, PT ;  /* 0x000000010900780c */ /* 0x000fce0003f05270 */
[----:B------:R-:W2:Y:S08]  /*0f70*/  LDC R10, c[0x0][0xb0c] ;  /* 0x0002c300ff0a7b82 */ /* 0x000eb00000000800 */
[----:B------:R-:W3:Y:S08]  /*0f80*/  LDC R11, c[0x0][0x370] ;  /* 0x0000dc00ff0b7b82 */ /* 0x000ef00000000800 */
[----:B------:R-:W4:Y:S01]  /*0f90*/  LDC R12, c[0x0][0x374] ;  /* 0x0000dd00ff0c7b82 */ /* 0x000f220000000800 */
[----:B-1----:R-:W-:-:S07]  /*0fa0*/  ISETP.NE.AND P1, PT, R4, 0x1, PT ;  /* 0x000000010400780c */ /* 0x002fce0003f25270 */
[----:B------:R-:W3:Y:S01]  /*0fb0*/  LDC.64 R6, c[0x0][0xb10] ;  /* 0x0002c400ff067b82 */ /* 0x000ee20000000a00 */
[----:B--2---:R-:W-:-:S07]  /*0fc0*/  ISETP.NE.AND P2, PT, R10, 0x1, PT ;  /* 0x000000010a00780c */ /* 0x004fce0003f45270 */
[----:B------:R-:W1:Y:S08]  /*0fd0*/  LDC R8, c[0x0][0xb20] ;  /* 0x0002c800ff087b82 */ /* 0x000e700000000800 */
[----:B------:R-:W2:Y:S01]  /*0fe0*/  LDC.64 R2, c[0x0][0xb28] ;  /* 0x0002ca00ff027b82 */ /* 0x000ea20000000a00 */
[----:B----4-:R-:W-:-:S04]  /*0ff0*/  IMAD.HI.U32 R13, R12, R5, RZ ;  /* 0x000000050c0d7227 */ /* 0x010fc800078e00ff */
[----:B------:R-:W-:-:S04]  /*1000*/  IMAD.HI.U32 R5, R20, R5, RZ ;  /* 0x0000000514057227 */ /* 0x000fc800078e00ff */
[----:B---3--:R-:W-:-:S04]  /*1010*/  IMAD.HI.U32 R14, R11, R6, RZ ;  /* 0x000000060b0e7227 */ /* 0x008fc800078e00ff */
[C---:B------:R-:W-:Y:S01]  /*1020*/  IMAD.HI.U32 R16, R21.reuse, R6, RZ ;  /* 0x0000000615107227 */ /* 0x040fe200078e00ff */
[-C--:B------:R-:W-:Y:S02]  /*1030*/  @P2 SHF.R.U32.HI R11, RZ, R7.reuse, R14 ;  /* 0x00000007ff0b2219 */ /* 0x080fe4000001160e */
[-C--:B-1----:R-:W-:Y:S02]  /*1040*/  @P1 SHF.R.U32.HI R12, RZ, R8.reuse, R13 ;  /* 0x00000008ff0c1219 */ /* 0x082fe4000001160d */
[----:B------:R-:W-:Y:S02]  /*1050*/  SHF.R.U32.HI R5, RZ, R8, R5 ;  /* 0x00000008ff057219 */ /* 0x000fe40000011605 */
[----:B------:R-:W-:Y:S02]  /*1060*/  SHF.R.U32.HI R16, RZ, R7, R16 ;  /* 0x00000007ff107219 */ /* 0x000fe40000011610 */
[----:B------:R-:W-:Y:S01]  /*1070*/  SEL R5, R20, R5, !P1 ;  /* 0x0000000514057207 */ /* 0x000fe20004800000 */
[----:B--2---:R-:W-:Y:S01]  /*1080*/  IMAD.HI.U32 R14, R12, R2, RZ ;  /* 0x000000020c0e7227 */ /* 0x004fe200078e00ff */
[----:B------:R-:W-:-:S02]  /*1090*/  SEL R7, R21, R16, !P2 ;  /* 0x0000001015077207 */ /* 0x000fc40005000000 */
[----:B------:R-:W-:Y:S01]  /*10a0*/  IADD3 R13, PT, PT, -R5, RZ, RZ ;  /* 0x000000ff050d7210 */ /* 0x000fe20007ffe1ff */
[----:B------:R-:W-:Y:S01]  /*10b0*/  IMAD.HI.U32 R6, R11, R2, RZ ;  /* 0x000000020b067227 */ /* 0x000fe200078e00ff */
[----:B------:R-:W-:-:S03]  /*10c0*/  @P0 SHF.R.U32.HI R12, RZ, R3, R14 ;  /* 0x00000003ff0c0219 */ /* 0x000fc6000001160e */
[----:B------:R-:W-:Y:S01]  /*10d0*/  IMAD R13, R4, R13, R20 ;  /* 0x0000000d040d7224 */ /* 0x000fe200078e0214 */
[----:B------:R-:W-:Y:S01]  /*10e0*/  @P0 SHF.R.U32.HI R11, RZ, R3, R6 ;  /* 0x00000003ff0b0219 */ /* 0x000fe20000011606 */
[----:B------:R-:W-:-:S04]  /*10f0*/  IMAD R12, R12, R9, RZ ;  /* 0x000000090c0c7224 */ /* 0x000fc800078e02ff */
[----:B------:R-:W-:Y:S01]  /*1100*/  IMAD R6, R11, R9, RZ ;  /* 0x000000090b067224 */ /* 0x000fe200078e02ff */
[----:B------:R-:W-:-:S04]  /*1110*/  ISETP.GE.AND P1, PT, R5, R12, PT ;  /* 0x0000000c0500720c */ /* 0x000fc80003f26270 */
[----:B------:R-:W-:Y:S01]  /*1120*/  ISETP.GE.OR P1, PT, R7, R6, P1 ;  /* 0x000000060700720c */ /* 0x000fe20000f26670 */
[----:B------:R-:W-:-:S05]  /*1130*/  IMAD.HI.U32 R6, R5, R2, RZ ;  /* 0x0000000205067227 */ /* 0x000fca00078e00ff */
[----:B------:R-:W-:-:S04]  /*1140*/  SHF.R.U32.HI R6, RZ, R3, R6 ;  /* 0x00000003ff067219 */ /* 0x000fc80000011606 */
[----:B------:R-:W-:-:S03]  /*1150*/  SEL R6, R5, R6, !P0 ;  /* 0x0000000605067207 */ /* 0x000fc60004000000 */
[----:B------:R-:W-:Y:S01]  /*1160*/  @!P1 IMAD.HI.U32 R8, R7, R2, RZ ;  /* 0x0000000207089227 */ /* 0x000fe200078e00ff */
[----:B------:R-:W-:-:S04]  /*1170*/  IADD3 R2, PT, PT, -R6, RZ, RZ ;  /* 0x000000ff06027210 */ /* 0x000fc80007ffe1ff */
[----:B------:R-:W-:Y:S01]  /*1180*/  @!P1 SHF.R.U32.HI R8, RZ, R3, R8 ;  /* 0x00000003ff089219 */ /* 0x000fe20000011608 */
[----:B------:R-:W-:-:S03]  /*1190*/  IMAD R2, R9, R2, R5 ;  /* 0x0000000209027224 */ /* 0x000fc600078e0205 */
[----:B------:R-:W-:-:S05]  /*11a0*/  @!P1 SEL R3, R7, R8, !P0 ;  /* 0x0000000807039207 */ /* 0x000fca0004000000 */
[--C-:B------:R-:W-:Y:S02]  /*11b0*/  @!P1 IMAD.IADD R6, R6, 0x1, -R3.reuse ;  /* 0x0000000106069824 */ /* 0x100fe400078e0a03 */
[----:B------:R-:W-:Y:S01]  /*11c0*/  @!P1 IMAD R3, R2, R11, R3 ;  /* 0x0000000b02039224 */ /* 0x000fe200078e0203 */
[----:B------:R-:W-:Y:S01]  /*11d0*/  IADD3 R2, PT, PT, -R7, RZ, RZ ;  /* 0x000000ff07027210 */ /* 0x000fe20007ffe1ff */
[----:B------:R-:W-:Y:S02]  /*11e0*/  @!P1 IMAD R5, R6, R9, R7 ;  /* 0x0000000906059224 */ /* 0x000fe400078e0207 */
[----:B------:R-:W-:Y:S02]  /*11f0*/  @!P1 IMAD.MOV.U32 R7, RZ, RZ, R3 ;  /* 0x000000ffff079224 */ /* 0x000fe400078e0003 */
[----:B------:R-:W-:Y:S02]  /*1200*/  IMAD R2, R10, R2, R21 ;  /* 0x000000020a027224 */ /* 0x000fe400078e0215 */
[----:B------:R-:W-:-:S02]  /*1210*/  IMAD R20, R5, R4, R13 ;  /* 0x0000000405147224 */ /* 0x000fc400078e020d */
[----:B------:R-:W-:Y:S02]  /*1220*/  IMAD R21, R7, R10, R2 ;  /* 0x0000000a07157224 */ /* 0x000fe400078e0202 */
.L_x_15:
[----:B------:R-:W1:Y:S01]  /*1230*/  LDCU UR4, c[0x0][0xb30] ;  /* 0x00016600ff0477ac */ /* 0x000e620008000800 */
[----:B------:R-:W2:Y:S08]  /*1240*/  S2UR UR37, SR_CgaCtaId ;  /* 0x00000000002579c3 */ /* 0x000eb00000008800 */
[----:B------:R-:W3:Y:S01]  /*1250*/  LDC R40, c[0x0][0xb24] ;  /* 0x0002c900ff287b82 */ /* 0x000ee20000000800 */
[----:B-1----:R-:W-:-:S09]  /*1260*/  UISETP.NE.AND UP1, UPT, UR4, 0x1, UPT ;  /* 0x000000010400788c */ /* 0x002fd2000bf25270 */
[----:B--2---:R-:W-:Y:S05]  /*1270*/  BRA.U UP1, `(.L_x_16) ;  /* 0x0000000101407547 */ /* 0x004fea000b800000 */
[----:B------:R-:W1:Y:S08]  /*1280*/  LDC.64 R4, c[0x0][0xb10] ;  /* 0x0002c400ff047b82 */ /* 0x000e700000000a00 */
[----:B------:R-:W2:Y:S08]  /*1290*/  LDC.64 R2, c[0x0][0xb18] ;  /* 0x0002c600ff027b82 */ /* 0x000eb00000000a00 */
[----:B------:R-:W4:Y:S08]  /*12a0*/  LDC R6, c[0x0][0xb20] ;  /* 0x0002c800ff067b82 */ /* 0x000f300000000800 */
[----:B------:R-:W3:Y:S01]  /*12b0*/  LDC R8, c[0x0][0xb0c] ;  /* 0x0002c300ff087b82 */ /* 0x000ee20000000800 */
[----:B-1----:R-:W-:-:S05]  /*12c0*/  IMAD.HI.U32 R4, R21, R4, RZ ;  /* 0x0000000415047227 */ /* 0x002fca00078e00ff */
[----:B------:R-:W-:Y:S01]  /*12d0*/  SHF.R.U32.HI R4, RZ, R5, R4 ;  /* 0x00000005ff047219 */ /* 0x000fe20000011604 */
[----:B--2---:R-:W-:Y:S01]  /*12e0*/  IMAD.HI.U32 R3, R20, R3, RZ ;  /* 0x0000000314037227 */ /* 0x004fe200078e00ff */
[----:B------:R-:W-:-:S04]  /*12f0*/  ISETP.NE.AND P0, PT, R2, 0x1, PT ;  /* 0x000000010200780c */ /* 0x000fc80003f05270 */
[----:B----4-:R-:W-:-:S04]  /*1300*/  SHF.R.U32.HI R3, RZ, R6, R3 ;  /* 0x00000006ff037219 */ /* 0x010fc80000011603 */
[----:B------:R-:W-:Y:S02]  /*1310*/  SEL R3, R20, R3, !P0 ;  /* 0x0000000314037207 */ /* 0x000fe40004000000 */
[----:B---3--:R-:W-:-:S04]  /*1320*/  ISETP.NE.AND P1, PT, R8, 0x1, PT ;  /* 0x000000010800780c */ /* 0x008fc80003f25270 */
[----:B------:R-:W-:-:S05]  /*1330*/  SEL R4, R21, R4, !P1 ;  /* 0x0000000415047207 */ /* 0x000fca0004800000 */
[----:B------:R-:W-:Y:S02]  /*1340*/  IMAD.IADD R5, R3, 0x1, -R4 ;  /* 0x0000000103057824 */ /* 0x000fe400078e0a04 */
[----:B------:R-:W-:Y:S02]  /*1350*/  IMAD.IADD R3, R4, 0x1, -R3 ;  /* 0x0000000104037824 */ /* 0x000fe400078e0a03 */
[----:B------:R-:W-:Y:S02]  /*1360*/  IMAD R21, R5, R8, R21 ;  /* 0x0000000805157224 */ /* 0x000fe400078e0215 */
[----:B------:R-:W-:-:S07]  /*1370*/  IMAD R20, R3, R2, R20 ;  /* 0x0000000203147224 */ /* 0x000fce00078e0214 */
.L_x_16:
[----:B------:R-:W-:Y:S01]  /*1380*/  BAR.SYNC.DEFER_BLOCKING 0x0 ;  /* 0x0000000000007b1d */ /* 0x000fe20000010000 */
[----:B------:R-:W-:Y:S01]  /*1390*/  UISETP.NE.AND UP1, UPT, UR8, 0x2, UPT ;  /* 0x000000020800788c */ /* 0x000fe2000bf25270 */
[----:B------:R-:W-:Y:S02]  /*13a0*/  ISETP.NE.OR P5, PT, R0, 0x2, !P5 ;  /* 0x000000020000780c */ /* 0x000fe40006fa5670 */
[----:B------:R-:W-:-:S06]  /*13b0*/  LOP3.LUT R2, R103, 0x1f, RZ, 0xc0, !PT ;  /* 0x0000001f67027812 */ /* 0x000fcc00078ec0ff */
[----:B------:R-:W-:Y:S05]  /*13c0*/  BRA.U UP1, `(.L_x_17) ;  /* 0x0000001101807547 */ /* 0x000fea000b800000 */
[----:B------:R-:W1:Y:S01]  /*13d0*/  LDCU UR13, c[0x0][0x38c] ;  /* 0x00007180ff0d77ac */ /* 0x000e620008000800 */
[----:B------:R-:W2:Y:S01]  /*13e0*/  LDC R9, c[0x0][0x370] ;  /* 0x0000dc00ff097b82 */ /* 0x000ea20000000800 */
[----:B------:R-:W-:Y:S01]  /*13f0*/  PLOP3.LUT P1, PT, PT, PT, UP2, 0x80, 0x8 ;  /* 0x000000000008781c */ /* 0x000fe20003f2f028 */
[----:B------:R-:W-:Y:S01]  /*1400*/  IMAD.MOV.U32 R15, RZ, RZ, 0x1 ;  /* 0x00000001ff0f7424 */ /* 0x000fe200078e00ff */
[----:B------:R-:W-:Y:S01]  /*1410*/  ISETP.EQ.OR P4, PT, R2, RZ, P5 ;  /* 0x000000ff0200720c */ /* 0x000fe20002f82670 */
[----:B------:R-:W-:Y:S01]  /*1420*/  IMAD.MOV.U32 R14, RZ, RZ, RZ ;  /* 0x000000ffff0e7224 */ /* 0x000fe200078e00ff */
[----:B------:R-:W-:Y:S02]  /*1430*/  PLOP3.LUT P1, PT, P1, PT, PT, 0x8, 0x80 ;  /* 0x000000000080781c */ /* 0x000fe40000f2e170 */
[----:B------:R-:W-:Y:S01]  /*1440*/  CS2R R12, SRZ ;  /* 0x00000000000c7805 */ /* 0x000fe2000001ff00 */
[----:B------:R-:W-:Y:S01]  /*1450*/  IMAD.MOV.U32 R10, RZ, RZ, 0x1 ;  /* 0x00000001ff0a7424 */ /* 0x000fe200078e00ff */
[----:B------:R-:W4:Y:S01]  /*1460*/  LDC R0, c[0x0][0x374] ;  /* 0x0000dd00ff007b82 */ /* 0x000f220000000800 */
[----:B------:R-:W2:Y:S01]  /*1470*/  LDCU.64 UR22, c[0x0][0x348] ;  /* 0x00006900ff1677ac */ /* 0x000ea20008000a00 */
[----:B------:R-:W-:Y:S01]  /*1480*/  UMOV UR6, URZ ;  /* 0x000000ff00067c82 */ /* 0x000fe20008000000 */
[----:B-1----:R-:W-:-:S04]  /*1490*/  UIADD3 UR5, UPT, UPT, UR13, 0x3f, URZ ;  /* 0x0000003f0d057890 */ /* 0x002fc8000fffe0ff */
[----:B------:R-:W-:-:S04]  /*14a0*/  USHF.R.S32.HI UR4, URZ, 0x1f, UR5 ;  /* 0x0000001fff047899 */ /* 0x000fc80008011405 */
[----:B------:R-:W-:-:S04]  /*14b0*/  ULEA.HI UR4, UR4, UR5, URZ, 0x6 ;  /* 0x0000000504047291 */ /* 0x000fc8000f8f30ff */
[----:B------:R-:W-:Y:S02]  /*14c0*/  USHF.R.S32.HI UR15, URZ, 0x6, UR4 ;  /* 0x00000006ff0f7899 */ /* 0x000fe40008011404 */
[----:B------:R-:W-:Y:S02]  /*14d0*/  UIADD3 UR4, UPT, UPT, UR13, -0x1, URZ ;  /* 0xffffffff0d047890 */ /* 0x000fe4000fffe0ff */
[----:B------:R-:W-:Y:S02]  /*14e0*/  UISETP.LT.U32.AND UP0, UPT, UR15, 0x5, UPT ;  /* 0x000000050f00788c */ /* 0x000fe4000bf01070 */
[----:B------:R-:W-:Y:S02]  /*14f0*/  UISETP.GE.U32.AND UP1, UPT, UR4, -0x7f, UPT ;  /* 0xffffff810400788c */ /* 0x000fe4000bf26070 */
[----:B------:R-:W-:Y:S02]  /*1500*/  USEL UR14, UR15, 0x5, UP0 ;  /* 0x000000050f0e7887 */ /* 0x000fe40008000000 */
[----:B------:R-:W-:-:S02]  /*1510*/  UIADD3 UR13, UPT, UPT, UR13, 0x7e, URZ ;  /* 0x0000007e0d0d7890 */ /* 0x000fc4000fffe0ff */
[----:B------:R-:W-:Y:S02]  /*1520*/  UIADD3 UR5, UPT, UPT, UR14, -0x1, URZ ;  /* 0xffffffff0e057890 */ /* 0x000fe4000fffe0ff */
[----:B------:R-:W-:-:S03]  /*1530*/  UIADD3 UR7, UPT, UPT, UR15, -UR14, URZ ;  /* 0x8000000e0f077290 */ /* 0x000fc6000fffe0ff */
[----:B------:R-:W-:-:S04]  /*1540*/  @UP1 UIADD3 UR5, UPT, UPT, UR14, URZ, URZ ;  /* 0x000000ff0e051290 */ /* 0x000fc8000fffe0ff */
[----:B--2---:R-:W-:-:S12]  /*1550*/  UIADD3 UR5, UPT, UPT, UR5, 0x1, URZ ;  /* 0x0000000105057890 */ /* 0x004fd8000fffe0ff */
.L_x_35:
[----:B------:R-:W-:Y:S01]  /*1560*/  UISETP.NE.AND UP0, UPT, UR37, URZ, UPT ;  /* 0x000000ff2500728c */ /* 0x000fe2000bf05270 */
[----:B------:R-:W1:Y:S08]  /*1570*/  S2UR UR37, SR_CgaCtaId ;  /* 0x00000000002579c3 */ /* 0x000e700000008800 */
[----:B------:R-:W-:Y:S05]  /*1580*/  BRA.U UP0, `(.L_x_18) ;  /* 0x0000000100347547 */ /* 0x000fea000b800000 */
[----:B------:R-:W2:Y:S01]  /*1590*/  S2R R2, SR_CgaCtaId ;  /* 0x0000000000027919 */ /* 0x000ea20000008800 */
[----:B------:R-:W-:-:S04]  /*15a0*/  MOV R3, 0x400 ;  /* 0x0000040000037802 */ /* 0x000fc80000000f00 */
[----:B--2---:R-:W-:Y:S02]  /*15b0*/  LEA R3, R2, R3, 0x18 ;  /* 0x0000000302037211 */ /* 0x004fe400078ec0ff */
[----:B------:R-:W-:-:S03]  /*15c0*/  SHF.L.U32 R2, R10, 0x1f, RZ ;  /* 0x0000001f0a027819 */ /* 0x000fc600000006ff */
[----:B------:R-:W-:-:S04]  /*15d0*/  IMAD R3, R12, 0x8, R3 ;  /* 0x000000080c037824 */ /* 0x000fc800078e0203 */
[----:B------:R-:W2:Y:S02]  /*15e0*/  SYNCS.PHASECHK.TRANS64.TRYWAIT P0, [R3+URZ+0x110], R2 ;  /* 0x00011002030075a7 */ /* 0x000ea400080011ff */
[----:B--2---:R-:W-:Y:S05]  /*15f0*/  @!P0 BRA `(.L_x_19) ;  /* 0x0000007800908947 */ /* 0x004fea0003800000 */
.L_x_126:
[----:B------:R-:W-:Y:S01]  /*1600*/  VIADD R12, R12, 0x1 ;  /* 0x000000010c0c7836 */ /* 0x000fe20000000000 */
[----:B------:R2:W-:Y:S04]  /*1610*/  SYNCS.ARRIVE.TRANS64.A1T0 RZ, [R3+URZ+0x100], RZ ;  /* 0x000100ff03ff79a7 */ /* 0x0005e800081000ff */
[----:B------:R-:W-:-:S04]  /*1620*/  ISETP.NE.AND P0, PT, R12, 0x2, PT ;  /* 0x000000020c00780c */ /* 0x000fc80003f05270 */
[----:B------:R-:W-:Y:S02]  /*1630*/  SEL R12, R12, RZ, P0 ;  /* 0x000000ff0c0c7207 */ /* 0x000fe40000000000 */
[----:B--2---:R-:W-:-:S04]  /*1640*/  SEL R3, RZ, 0x1, P0 ;  /* 0x00000001ff037807 */ /* 0x004fc80000000000 */
[----:B------:R-:W-:-:S07]  /*1650*/  LOP3.LUT R10, R10, R3, RZ, 0x3c, !PT ;  /* 0x000000030a0a7212 */ /* 0x000fce00078e3cff */
.L_x_18:
[----:B------:R-:W-:Y:S01]  /*1660*/  UMOV UR4, 0x400 ;  /* 0x0000040000047882 */ /* 0x000fe20000000000 */
[----:B------:R-:W-:Y:S01]  /*1670*/  SHF.L.U32 R2, R15, 0x1f, RZ ;  /* 0x0000001f0f027819 */ /* 0x000fe200000006ff */
[----:B-1----:R-:W-:Y:S01]  /*1680*/  ULEA UR4, UR37, UR4, 0x18 ;  /* 0x0000000425047291 */ /* 0x002fe2000f8ec0ff */
[----:B------:R-:W-:Y:S01]  /*1690*/  R2UR UR35, R21 ;  /* 0x00000000152372ca */ /* 0x000fe200000e0000 */
[----:B------:R-:W-:Y:S01]  /*16a0*/  UISETP.GE.U32.AND UP0, UPT, UR13, 0x7f, UPT ;  /* 0x0000007f0d00788c */ /* 0x000fe2000bf06070 */
[----:B------:R-:W-:Y:S01]  /*16b0*/  R2UR UR11, R20 ;  /* 0x00000000140b72ca */ /* 0x000fe200000e0000 */
[----:B------:R-:W-:Y:S01]  /*16c0*/  ULEA UR8, UR6, UR4, 0x3 ;  /* 0x0000000406087291 */ /* 0x000fe2000f8e18ff */
[----:B------:R-:W-:-:S08]  /*16d0*/  UMOV UR24, URZ ;  /* 0x000000ff00187c82 */ /* 0x000fd00008000000 */
[----:B------:R1:W2:Y:S01]  /*16e0*/  SYNCS.PHASECHK.TRANS64.TRYWAIT P0, [UR8+0x28], R2 ;  /* 0x00002802ff0075a7 */ /* 0x0002a20008001108 */
[----:B------:R-:W-:Y:S02]  /*16f0*/  USHF.L.U32 UR35, UR35, 0x6, URZ ;  /* 0x0000000623237899 */ /* 0x000fe400080006ff */
[----:B------:R-:W-:Y:S01]  /*1700*/  USHF.L.U32 UR11, UR11, 0x8, URZ ;  /* 0x000000080b0b7899 */ /* 0x000fe200080006ff */
[----:B------:R-:W-:Y:S11]  /*1710*/  BRA.U !UP0, `(.L_x_20) ;  /* 0x0000000108a87547 */ /* 0x000ff6000b800000 */
[----:B------:R-:W-:Y:S01]  /*1720*/  UMOV UR16, URZ ;  /* 0x000000ff00107c82 */ /* 0x000fe20008000000 */
[----:B------:R-:W-:-:S05]  /*1730*/  UMOV UR17, UR6 ;  /* 0x0000000600117c82 */ /* 0x000fca0008000000 */
.L_x_25:
[----:B-1----:R-:W-:Y:S01]  /*1740*/  ULEA UR33, UR17, UR4, 0x3 ;  /* 0x0000000411217291 */ /* 0x002fe2000f8e18ff */
[----:B--2---:R-:W-:Y:S01]  /*1750*/  @!P5 MOV R3, 0x5000 ;  /* 0x000050000003d802 */ /* 0x004fe20000000f00 */
[----:B--2---:R-:W-:Y:S10]  /*1760*/  @P0 BRA `(.L_x_21) ;  /* 0x00000000000c0947 */ /* 0x004ff40003800000 */
[----:B------:R-:W-:-:S04]  /*1770*/  SHF.L.U32 R5, R15, 0x1f, RZ ;  /* 0x0000001f0f057819 */ /* 0x000fc800000006ff */
[----:B------:R-:W2:Y:S02]  /*1780*/  SYNCS.PHASECHK.TRANS64.TRYWAIT P0, [UR33+0x28], R5 ;  /* 0x00002805ff0075a7 */ /* 0x000ea40008001121 */
[----:B--2---:R-:W-:Y:S05]  /*1790*/  @!P0 BRA `(.L_x_22) ;  /* 0x00000078003c8947 */ /* 0x004fea0003800000 */
.L_x_21:
[----:B------:R2:W-:Y:S01]  /*17a0*/  @!P5 SYNCS.ARRIVE.TRANS64 RZ, [UR33], R3 ;  /* 0x00000003ffffd9a7 */ /* 0x0005e20008000021 */
[----:B------:R-:W-:Y:S04]  /*17b0*/  BSSY.RECONVERGENT B0, `(.L_x_23) ;  /* 0x0000003000007945 */ /* 0x000fe80003800200 */
[----:B------:R-:W-:Y:S05]  /*17c0*/  @P4 BRA `(.L_x_24) ;  /* 0x0000000000044947 */ /* 0x000fea0003800000 */
[----:B------:R-:W-:Y:S05]  /*17d0*/  BPT.TRAP 0x1 ;  /* 0x000000040000795c */ /* 0x000fea0000300000 */
.L_x_24:
[----:B------:R-:W-:Y:S05]  /*17e0*/  BSYNC.RECONVERGENT B0 ;  /* 0x0000000000007941 */ /* 0x000fea0003800200 */
.L_x_23:
[----:B------:R-:W-:Y:S02]  /*17f0*/  UIADD3 UR6, UPT, UPT, UR17, 0x1, URZ ;  /* 0x0000000111067890 */ /* 0x000fe4000fffe0ff */
[----:B------:R-:W-:Y:S02]  /*1800*/  ULEA UR32, UR17, UR4, 0xc ;  /* 0x0000000411207291 */ /* 0x000fe4000f8e60ff */
[----:B------:R-:W-:Y:S02]  /*1810*/  UISETP.NE.AND UP0, UPT, UR6, 0x5, UPT ;  /* 0x000000050600788c */ /* 0x000fe4000bf05270 */
[----:B------:R-:W-:Y:S02]  /*1820*/  UIADD3 UR26, UP1, UPT, UR22, 0x80, URZ ;  /* 0x00000080161a7890 */ /* 0x000fe4000ff3e0ff */
[----:B------:R-:W-:Y:S02]  /*1830*/  USEL UR9, URZ, 0x1, UP0 ;  /* 0x00000001ff097887 */ /* 0x000fe40008000000 */
[----:B------:R-:W-:-:S02]  /*1840*/  USEL UR6, UR6, URZ, UP0 ;  /* 0x000000ff06067287 */ /* 0x000fc40008000000 */
[----:B------:R-:W-:Y:S02]  /*1850*/  UIADD3 UR20, UP0, UPT, UR22, 0x180, URZ ;  /* 0x0000018016147890 */ /* 0x000fe4000ff1e0ff */
[----:B------:R-:W-:Y:S01]  /*1860*/  ULEA UR8, UR6, UR4, 0x3 ;  /* 0x0000000406087291 */ /* 0x000fe2000f8e18ff */
[----:B------:R-:W-:Y:S01]  /*1870*/  LOP3.LUT R15, R15, UR9, RZ, 0x3c, !PT ;  /* 0x000000090f0f7c12 */ /* 0x000fe2000f8e3cff */
[----:B------:R-:W-:Y:S02]  /*1880*/  USHF.L.U32 UR34, UR16, 0x6, URZ ;  /* 0x0000000610227899 */ /* 0x000fe400080006ff */
[----:B------:R-:W-:Y:S01]  /*1890*/  UIADD3.X UR27, UPT, UPT, URZ, UR23, URZ, UP1, !UPT ;  /* 0x00000017ff1b7290 */ /* 0x000fe20008ffe4ff */
[----:B-1----:R-:W-:Y:S01]  /*18a0*/  SHF.L.U32 R2, R15, 0x1f, RZ ;  /* 0x0000001f0f027819 */ /* 0x002fe200000006ff */
[----:B------:R-:W-:Y:S02]  /*18b0*/  UIADD3 UR32, UPT, UPT, UR32, 0x6400, URZ ;  /* 0x0000640020207890 */ /* 0x000fe4000fffe0ff */
[----:B------:R-:W-:Y:S01]  /*18c0*/  UIADD3.X UR21, UPT, UPT, URZ, UR23, URZ, UP0, !UPT ;  /* 0x00000017ff157290 */ /* 0x000fe200087fe4ff */
[----:B------:R1:W1:Y:S01]  /*18d0*/  SYNCS.PHASECHK.TRANS64.TRYWAIT P0, [UR8+0x28], R2 ;  /* 0x00002802ff0075a7 */ /* 0x0002620008001108 */
[----:B------:R-:W-:Y:S01]  /*18e0*/  ULEA UR8, UR17, UR4, 0xe ;  /* 0x0000000411087291 */ /* 0x000fe2000f8e70ff */
[----:B------:R-:W-:Y:S01]  /*18f0*/  UMOV UR18, 0x0 ;  /* 0x0000000000127882 */ /* 0x000fe20000000000 */
[----:B------:R-:W-:-:S02]  /*1900*/  UMOV UR19, 0x10000000 ;  /* 0x1000000000137882 */ /* 0x000fc40000000000 */
[----:B------:R-:W-:Y:S01]  /*1910*/  UIADD3 UR8, UPT, UPT, UR8, 0xb400, URZ ;  /* 0x0000b40008087890 */ /* 0x000fe2000fffe0ff */
[----:B------:R1:W-:Y:S01]  /*1920*/  UTMALDG.3D [UR32], [UR26], desc[UR18] ;  /* 0x000012201a0075b4 */ /* 0x0003e20008011000 */
[----:B------:R-:W-:Y:S01]  /*1930*/  UMOV UR12, UR36 ;  /* 0x00000024000c7c82 */ /* 0x000fe20008000000 */
[----:B------:R-:W-:Y:S01]  /*1940*/  UMOV UR9, UR33 ;  /* 0x0000002100097c82 */ /* 0x000fe20008000000 */
[----:B------:R-:W-:Y:S01]  /*1950*/  UMOV UR10, UR34 ;  /* 0x00000022000a7c82 */ /* 0x000fe20008000000 */
[----:B------:R-:W-:Y:S01]  /*1960*/  UIADD3 UR16, UPT, UPT, UR16, 0x1, URZ ;  /* 0x0000000110107890 */ /* 0x000fe2000fffe0ff */
[----:B------:R-:W-:Y:S01]  /*1970*/  UMOV UR24, UR5 ;  /* 0x0000000500187c82 */ /* 0x000fe20008000000 */
[----:B------:R-:W-:Y:S02]  /*1980*/  UMOV UR17, UR6 ;  /* 0x0000000600117c82 */ /* 0x000fe40008000000 */
[----:B------:R1:W-:Y:S01]  /*1990*/  UTMALDG.3D [UR8], [UR20], desc[UR18] ;  /* 0x00001208140075b4 */ /* 0x0003e20008011000 */
[----:B------:R-:W-:-:S09]  /*19a0*/  UISETP.NE.AND UP0, UPT, UR16, UR5, UPT ;  /* 0x000000051000728c */ /* 0x000fd2000bf05270 */
[----:B------:R-:W-:Y:S05]  /*19b0*/  BRA.U UP0, `(.L_x_25) ;  /* 0xfffffffd00607547 */ /* 0x000fea000b83ffff */
.L_x_20:
[----:B-1----:R-:W-:Y:S01]  /*19c0*/  ULEA UR8, UR6, UR4, 0x3 ;  /* 0x0000000406087291 */ /* 0x002fe2000f8e18ff */
[----:B------:R-:W-:Y:S01]  /*19d0*/  SHF.L.U32 R2, R15, 0x1f, RZ ;  /* 0x0000001f0f027819 */ /* 0x000fe200000006ff */
[----:B------:R-:W-:Y:S01]  /*19e0*/  @!P1 SYNCS.ARRIVE.TRANS64.A1T0 RZ, [UR4+0x98], RZ ;  /* 0x000098ffffff99a7 */ /* 0x000fe20008100004 */
[----:B------:R-:W-:-:S06]  /*19f0*/  UISETP.GT.AND UP0, UPT, UR15, UR14, UPT ;  /* 0x0000000e0f00728c */ /* 0x000fcc000bf04270 */
[----:B--2---:R1:W2:Y:S03]  /*1a00*/  SYNCS.PHASECHK.TRANS64.TRYWAIT P0, [UR8+0x28], R2 ;  /* 0x00002802ff0075a7 */ /* 0x0042a60008001108 */
[----:B------:R-:W-:Y:S05]  /*1a10*/  BRA.U !UP0, `(.L_x_26) ;  /* 0x0000000108ac7547 */ /* 0x000fea000b800000 */
[----:B------:R-:W-:Y:S01]  /*1a20*/  UIADD3 UR21, UPT, UPT, UR7, UR24, URZ ;  /* 0x0000001807157290 */ /* 0x000fe2000fffe0ff */
[----:B------:R-:W-:-:S11]  /*1a30*/  UMOV UR25, UR6 ;  /* 0x0000000600197c82 */ /* 0x000fd60008000000 */
.L_x_31:
[----:B-1----:R-:W-:Y:S01]  /*1a40*/  ULEA UR17, UR25, UR4, 0x3 ;  /* 0x0000000419117291 */ /* 0x002fe2000f8e18ff */
[----:B--2---:R-:W-:Y:S01]  /*1a50*/  @!P5 MOV R3, 0x5000 ;  /* 0x000050000003d802 */ /* 0x004fe20000000f00 */
[----:B--2---:R-:W-:Y:S10]  /*1a60*/  @P0 BRA `(.L_x_27) ;  /* 0x00000000000c0947 */ /* 0x004ff40003800000 */
[----:B------:R-:W-:-:S04]  /*1a70*/  SHF.L.U32 R5, R15, 0x1f, RZ ;  /* 0x0000001f0f057819 */ /* 0x000fc800000006ff */
[----:B------:R-:W2:Y:S02]  /*1a80*/  SYNCS.PHASECHK.TRANS64.TRYWAIT P0, [UR17+0x28], R5 ;  /* 0x00002805ff0075a7 */ /* 0x000ea40008001111 */
[----:B--2---:R-:W-:Y:S05]  /*1a90*/  @!P0 BRA `(.L_x_28) ;  /* 0x0000007400948947 */ /* 0x004fea0003800000 */
.L_x_27:
[----:B------:R2:W-:Y:S01]  /*1aa0*/  @!P5 SYNCS.ARRIVE.TRANS64 RZ, [UR17], R3 ;  /* 0x00000003ffffd9a7 */ /* 0x0005e20008000011 */
[----:B------:R-:W-:Y:S04]  /*1ab0*/  BSSY.RECONVERGENT B0, `(.L_x_29) ;  /* 0x0000003000007945 */ /* 0x000fe80003800200 */
[----:B------:R-:W-:Y:S05]  /*1ac0*/  @P4 BRA `(.L_x_30) ;  /* 0x0000000000044947 */ /* 0x000fea0003800000 */
[----:B------:R-:W-:Y:S05]  /*1ad0*/  BPT.TRAP 0x1 ;  /* 0x000000040000795c */ /* 0x000fea0000300000 */
.L_x_30:
[----:B------:R-:W-:Y:S05]  /*1ae0*/  BSYNC.RECONVERGENT B0 ;  /* 0x0000000000007941 */ /* 0x000fea0003800200 */
.L_x_29:
        /* <DEDUP_REMOVED lines=10> */
[----:B------:R-:W-:Y:S01]  /*1b90*/  UIADD3 UR16, UPT, UPT, UR16, 0x6400, URZ ;  /* 0x0000640010107890 */ /* 0x000fe2000fffe0ff */
[----:B-1----:R-:W-:Y:S01]  /*1ba0*/  SHF.L.U32 R2, R15, 0x1f, RZ ;  /* 0x0000001f0f027819 */ /* 0x002fe200000006ff */
[----:B------:R-:W-:Y:S02]  /*1bb0*/  UIADD3.X UR31, UPT, UPT, URZ, UR23, URZ, UP1, !UPT ;  /* 0x00000017ff1f7290 */ /* 0x000fe40008ffe4ff */
[----:B------:R-:W-:Y:S01]  /*1bc0*/  UIADD3.X UR29, UPT, UPT, URZ, UR23, URZ, UP0, !UPT ;  /* 0x00000017ff1d7290 */ /* 0x000fe200087fe4ff */
[----:B------:R1:W1:Y:S01]  /*1bd0*/  SYNCS.PHASECHK.TRANS64.TRYWAIT P0, [UR8+0x28], R2 ;  /* 0x00002802ff0075a7 */ /* 0x0002620008001108 */
[----:B------:R-:W-:Y:S01]  /*1be0*/  ULEA UR8, UR25, UR4, 0xe ;  /* 0x0000000419087291 */ /* 0x000fe2000f8e70ff */
[----:B------:R-:W-:Y:S01]  /*1bf0*/  UMOV UR26, 0x0 ;  /* 0x00000000001a7882 */ /* 0x000fe20000000000 */
[----:B------:R-:W-:-:S02]  /*1c00*/  UMOV UR27, 0x10000000 ;  /* 0x10000000001b7882 */ /* 0x000fc40000000000 */
[----:B------:R-:W-:Y:S01]  /*1c10*/  UIADD3 UR8, UPT, UPT, UR8, 0xb400, URZ ;  /* 0x0000b40008087890 */ /* 0x000fe2000fffe0ff */
[----:B------:R-:W-:Y:S01]  /*1c20*/  UMOV UR19, UR35 ;  /* 0x0000002300137c82 */ /* 0x000fe20008000000 */
[----:B------:R-:W-:Y:S01]  /*1c30*/  UMOV UR20, UR36 ;  /* 0x0000002400147c82 */ /* 0x000fe20008000000 */
[----:B------:R-:W-:Y:S01]  /*1c40*/  UMOV UR12, UR36 ;  /* 0x00000024000c7c82 */ /* 0x000fe20008000000 */
[----:B------:R-:W-:Y:S01]  /*1c50*/  UMOV UR9, UR17 ;  /* 0x0000001100097c82 */ /* 0x000fe20008000000 */
[----:B------:R-:W-:Y:S01]  /*1c60*/  UMOV UR10, UR18 ;  /* 0x00000012000a7c82 */ /* 0x000fe20008000000 */
[----:B------:R1:W-:Y:S01]  /*1c70*/  UTMALDG.3D [UR16], [UR30], desc[UR26] ;  /* 0x00001a101e0075b4 */ /* 0x0003e20008011000 */
[----:B------:R-:W-:Y:S01]  /*1c80*/  UIADD3 UR24, UPT, UPT, UR24, 0x1, URZ ;  /* 0x0000000118187890 */ /* 0x000fe2000fffe0ff */
[----:B------:R-:W-:-:S03]  /*1c90*/  UMOV UR25, UR6 ;  /* 0x0000000600197c82 */ /* 0x000fc60008000000 */
[----:B------:R-:W-:Y:S01]  /*1ca0*/  UISETP.NE.AND UP0, UPT, UR24, UR21, UPT ;  /* 0x000000151800728c */ /* 0x000fe2000bf05270 */
[----:B------:R1:W-:Y:S08]  /*1cb0*/  UTMALDG.3D [UR8], [UR28], desc[UR26] ;  /* 0x00001a081c0075b4 */ /* 0x0003f00008011000 */
[----:B------:R-:W-:Y:S05]  /*1cc0*/  BRA.U UP0, `(.L_x_31) ;  /* 0xfffffffd005c7547 */ /* 0x000fea000b83ffff */
.L_x_26:
[C---:B-1----:R-:W-:Y:S01]  /*1cd0*/  LEA R2, R14.reuse, UR4, 0x3 ;  /* 0x000000040e027c11 */ /* 0x042fe2000f8e18ff */
[----:B------:R-:W-:Y:S01]  /*1ce0*/  NOP ;  /* 0x0000000000007918 */ /* 0x000fe20000000000 */
[----:B--2---:R-:W-:Y:S02]  /*1cf0*/  SHF.L.U32 R3, R13, 0x1f, RZ ;  /* 0x0000001f0d037819 */ /* 0x004fe400000006ff */
[----:B------:R-:W-:Y:S02]  /*1d00*/  LEA R4, R14, UR4, 0x4 ;  /* 0x000000040e047c11 */ /* 0x000fe4000f8e20ff */
[----:B------:R-:W1:Y:S02]  /*1d10*/  SYNCS.PHASECHK.TRANS64.TRYWAIT P0, [R2+URZ+0xa0], R3 ;  /* 0x0000a003020075a7 */ /* 0x000e6400080011ff */
[----:B-1----:R-:W-:Y:S05]  /*1d20*/  @!P0 BRA `(.L_x_32) ;  /* 0x0000007400088947 */ /* 0x002fea0003800000 */
.L_x_129:
[----:B------:R-:W2:Y:S01]  /*1d30*/  LDS.128 R4, [R4+0x130] ;  /* 0x0001300004047984 */ /* 0x000ea20000000c00 */
[----:B---3--:R-:W-:Y:S01]  /*1d40*/  ISETP.GE.AND P0, PT, R40, 0x1, PT ;  /* 0x000000012800780c */ /* 0x008fe20003f06270 */
[----:B-1----:R-:W-:Y:S01]  /*1d50*/  VIADD R2, R2, 0xb0 ;  /* 0x000000b002027836 */ /* 0x002fe20000000000 */
[----:B------:R-:W-:Y:S01]  /*1d60*/  @!PT LDS RZ, [RZ] ;  /* 0x00000000fffff984 */ /* 0x000fe20000000800 */
[----:B------:R-:W-:Y:S01]  /*1d70*/  @!PT LDS RZ, [RZ] ;  /* 0x00000000fffff984 */ /* 0x000fe20000000800 */
[----:B------:R-:W-:Y:S01]  /*1d80*/  @!PT LDS RZ, [RZ] ;  /* 0x00000000fffff984 */ /* 0x000fe20000000800 */
[----:B------:R-:W-:Y:S01]  /*1d90*/  @!PT LDS RZ, [RZ] ;  /* 0x00000000fffff984 */ /* 0x000fe20000000800 */
[----:B------:R1:W-:Y:S06]  /*1da0*/  MEMBAR.ALL.CTA ;  /* 0x0000000000007992 */ /* 0x0003ec0000008000 */
[----:B-1----:R-:W1:Y:S01]  /*1db0*/  FENCE.VIEW.ASYNC.S ;  /* 0x00000000000073c6 */ /* 0x002e620000000000 */
[----:B------:R-:W-:-:S04]  /*1dc0*/  PRMT R2, RZ, 0x654, R2 ;  /* 0x00000654ff027816 */ /* 0x000fc80000000002 */
[----:B-1----:R1:W-:Y:S01]  /*1dd0*/  SYNCS.ARRIVE.TRANS64.RED.A1T0 RZ, [R2+URZ], RZ ;  /* 0x000000ff02ff79a7 */ /* 0x0023e200081004ff */
[----:B--2---:R-:W-:-:S13]  /*1de0*/  LOP3.LUT P2, RZ, R6, 0x1, RZ, 0xc0, !PT ;  /* 0x0000000106ff7812 */ /* 0x004fda000784c0ff */
[----:B------:R-:W-:Y:S01]  /*1df0*/  @P2 SHF.R.U32.HI R3, RZ, 0x10, R5 ;  /* 0x00000010ff032819 */ /* 0x000fe20000011605 */
[----:B------:R-:W-:Y:S01]  /*1e00*/  VOTEU.ANY UP0, P2 ;  /* 0x0000000000ff7886 */ /* 0x000fe20001000100 */
[----:B------:R-:W-:Y:S02]  /*1e10*/  @P2 MOV R11, R4 ;  /* 0x00000004000b2202 */ /* 0x000fe40000000f00 */
[----:B------:R-:W-:Y:S02]  /*1e20*/  @P2 R2UR.BROADCAST UR8, R3 ;  /* 0x00000000030822ca */ /* 0x000fe400008e0000 */
[----:B------:R-:W-:-:S11]  /*1e30*/  @P2 LOP3.LUT R8, R5, 0xffff, RZ, 0xc0, !PT ;  /* 0x0000ffff05082812 */ /* 0x000fd600078ec0ff */
[----:B------:R-:W-:Y:S01]  /*1e40*/  @UP0 UMOV UR36, UR8 ;  /* 0x0000000800240c82 */ /* 0x000fe20008000000 */
[----:B-1----:R-:W-:Y:S05]  /*1e50*/  @!P0 BRA `(.L_x_33) ;  /* 0x0000000000b88947 */ /* 0x002fea0003800000 */
[----:B------:R-:W4:Y:S01]  /*1e60*/  LDC.64 R4, c[0x0][0xb18] ;  /* 0x0002c600ff047b82 */ /* 0x000f220000000a00 */
[----:B------:R-:W-:-:S07]  /*1e70*/  ISETP.NE.AND P3, PT, R40, 0x1, PT ;  /* 0x000000012800780c */ /* 0x000fce0003f65270 */
[----:B------:R-:W1:Y:S08]  /*1e80*/  LDC.64 R6, c[0x0][0xb10] ;  /* 0x0002c400ff067b82 */ /* 0x000e700000000a00 */
[----:B------:R-:W2:Y:S08]  /*1e90*/  LDC R16, c[0x0][0xb20] ;  /* 0x0002c800ff107b82 */ /* 0x000eb00000000800 */
[----:B------:R-:W3:Y:S01]  /*1ea0*/  LDC R18, c[0x0][0xb0c] ;  /* 0x0002c300ff127b82 */ /* 0x000ee20000000800 */
[----:B----4-:R-:W-:Y:S01]  /*1eb0*/  IMAD.HI.U32 R17, R0, R5, RZ ;  /* 0x0000000500117227 */ /* 0x010fe200078e00ff */
[----:B------:R-:W-:-:S03]  /*1ec0*/  ISETP.NE.AND P0, PT, R4, 0x1, PT ;  /* 0x000000010400780c */ /* 0x000fc60003f05270 */
[----:B------:R-:W-:-:S03]  /*1ed0*/  IMAD.HI.U32 R5, R8, R5, RZ ;  /* 0x0000000508057227 */ /* 0x000fc600078e00ff */
[----:B------:R-:W4:Y:S01]  /*1ee0*/  LDC.64 R2, c[0x0][0xb28] ;  /* 0x0002ca00ff027b82 */ /* 0x000f220000000a00 */
[----:B-1----:R-:W-:-:S04]  /*1ef0*/  IMAD.HI.U32 R20, R9, R6, RZ ;  /* 0x0000000609147227 */ /* 0x002fc800078e00ff */
[----:B------:R-:W-:Y:S01]  /*1f00*/  IMAD.HI.U32 R22, R11, R6, RZ ;  /* 0x000000060b167227 */ /* 0x000fe200078e00ff */
[----:B------:R-:W-:Y:S02]  /*1f10*/  SHF.R.U32.HI R20, RZ, R7, R20 ;  /* 0x00000007ff147219 */ /* 0x000fe40000011614 */
[-C--:B--2---:R-:W-:Y:S02]  /*1f20*/  SHF.R.U32.HI R17, RZ, R16.reuse, R17 ;  /* 0x00000010ff117219 */ /* 0x084fe40000011611 */
[----:B------:R-:W-:Y:S02]  /*1f30*/  SHF.R.U32.HI R5, RZ, R16, R5 ;  /* 0x00000010ff057219 */ /* 0x000fe40000011605 */
[----:B------:R-:W-:Y:S02]  /*1f40*/  SEL R17, R0, R17, !P0 ;  /* 0x0000001100117207 */ /* 0x000fe40004000000 */
[----:B------:R-:W-:Y:S02]  /*1f50*/  SHF.R.U32.HI R22, RZ, R7, R22 ;  /* 0x00000007ff167219 */ /* 0x000fe40000011616 */
[----:B---3--:R-:W-:-:S02]  /*1f60*/  ISETP.NE.AND P1, PT, R18, 0x1, PT ;  /* 0x000000011200780c */ /* 0x008fc40003f25270 */
[----:B------:R-:W-:Y:S02]  /*1f70*/  SEL R5, R8, R5, !P0 ;  /* 0x0000000508057207 */ /* 0x000fe40004000000 */
[----:B------:R-:W-:Y:S02]  /*1f80*/  SEL R19, R9, R20, !P1 ;  /* 0x0000001409137207 */ /* 0x000fe40004800000 */
[----:B------:R-:W-:Y:S01]  /*1f90*/  SEL R7, R11, R22, !P1 ;  /* 0x000000160b077207 */ /* 0x000fe20004800000 */
[----:B----4-:R-:W-:-:S04]  /*1fa0*/  IMAD.HI.U32 R20, R17, R2, RZ ;  /* 0x0000000211147227 */ /* 0x010fc800078e00ff */
[----:B------:R-:W-:Y:S01]  /*1fb0*/  IMAD.HI.U32 R6, R19, R2, RZ ;  /* 0x0000000213067227 */ /* 0x000fe200078e00ff */
[----:B------:R-:W-:-:S04]  /*1fc0*/  @P3 SHF.R.U32.HI R17, RZ, R3, R20 ;  /* 0x00000003ff113219 */ /* 0x000fc80000011614 */
[----:B------:R-:W-:Y:S01]  /*1fd0*/  @P3 SHF.R.U32.HI R19, RZ, R3, R6 ;  /* 0x00000003ff133219 */ /* 0x000fe20000011606 */
[----:B------:R-:W-:-:S04]  /*1fe0*/  IMAD R17, R40, R17, RZ ;  /* 0x0000001128117224 */ /* 0x000fc800078e02ff */
[----:B------:R-:W-:Y:S01]  /*1ff0*/  IMAD R6, R40, R19, RZ ;  /* 0x0000001328067224 */ /* 0x000fe200078e02ff */
[C---:B------:R-:W-:Y:S02]  /*2000*/  ISETP.GE.AND P0, PT, R5.reuse, R17, PT ;  /* 0x000000110500720c */ /* 0x040fe40003f06270 */
[----:B------:R-:W-:Y:S02]  /*2010*/  IADD3 R17, PT, PT, -R5, RZ, RZ ;  /* 0x000000ff05117210 */ /* 0x000fe40007ffe1ff */
[----:B------:R-:W-:Y:S01]  /*2020*/  ISETP.GE.OR P0, PT, R7, R6, P0 ;  /* 0x000000060700720c */ /* 0x000fe20000706670 */
[----:B------:R-:W-:-:S04]  /*2030*/  IMAD.HI.U32 R6, R5, R2, RZ ;  /* 0x0000000205067227 */ /* 0x000fc800078e00ff */
[----:B------:R-:W-:Y:S01]  /*2040*/  IMAD R8, R4, R17, R8 ;  /* 0x0000001104087224 */ /* 0x000fe200078e0208 */
[----:B------:R-:W-:-:S04]  /*2050*/  SHF.R.U32.HI R6, RZ, R3, R6 ;  /* 0x00000003ff067219 */ /* 0x000fc80000011606 */
[----:B------:R-:W-:-:S03]  /*2060*/  SEL R6, R5, R6, !P3 ;  /* 0x0000000605067207 */ /* 0x000fc60005800000 */
[----:B------:R-:W-:-:S04]  /*2070*/  @!P0 IMAD.HI.U32 R16, R7, R2, RZ ;  /* 0x0000000207108227 */ /* 0x000fc800078e00ff */
[----:B------:R-:W-:Y:S01]  /*2080*/  IMAD.MOV R2, RZ, RZ, -R6 ;  /* 0x000000ffff027224 */ /* 0x000fe200078e0a06 */
[----:B------:R-:W-:-:S03]  /*2090*/  @!P0 SHF.R.U32.HI R16, RZ, R3, R16 ;  /* 0x00000003ff108219 */ /* 0x000fc60000011610 */
[----:B------:R-:W-:Y:S01]  /*20a0*/  IMAD R2, R40, R2, R5 ;  /* 0x0000000228027224 */ /* 0x000fe200078e0205 */
        /* <DEDUP_REMOVED lines=9> */
.L_x_33:
[----:B------:R-:W1:Y:S02]  /*2140*/  LDCU UR8, c[0x0][0xb30] ;  /* 0x00016600ff0877ac */ /* 0x000e640008000800 */
[----:B-1----:R-:W-:-:S09]  /*2150*/  UISETP.NE.AND UP0, UPT, UR8, 0x1, UPT ;  /* 0x000000010800788c */ /* 0x002fd2000bf05270 */
[----:B------:R-:W-:Y:S05]  /*2160*/  BRA.U UP0, `(.L_x_34) ;  /* 0x0000000100407547 */ /* 0x000fea000b800000 */
[----:B------:R-:W1:Y:S08]  /*2170*/  LDC.64 R4, c[0x0][0xb10] ;  /* 0x0002c400ff047b82 */ /* 0x000e700000000a00 */
[----:B------:R-:W2:Y:S08]  /*2180*/  LDC.64 R2, c[0x0][0xb18] ;  /* 0x0002c600ff027b82 */ /* 0x000eb00000000a00 */
[----:B------:R-:W3:Y:S08]  /*2190*/  LDC R6, c[0x0][0xb20] ;  /* 0x0002c800ff067b82 */ /* 0x000ef00000000800 */
[----:B------:R-:W4:Y:S01]  /*21a0*/  LDC R16, c[0x0][0xb0c] ;  /* 0x0002c300ff107b82 */ /* 0x000f220000000800 */
[----:B-1----:R-:W-:-:S05]  /*21b0*/  IMAD.HI.U32 R4, R11, R4, RZ ;  /* 0x000000040b047227 */ /* 0x002fca00078e00ff */
[----:B------:R-:W-:Y:S01]  /*21c0*/  SHF.R.U32.HI R4, RZ, R5, R4 ;  /* 0x00000005ff047219 */ /* 0x000fe20000011604 */
[----:B--2---:R-:W-:Y:S01]  /*21d0*/  IMAD.HI.U32 R3, R8, R3, RZ ;  /* 0x0000000308037227 */ /* 0x004fe200078e00ff */
[----:B------:R-:W-:-:S04]  /*21e0*/  ISETP.NE.AND P0, PT, R2, 0x1, PT ;  /* 0x000000010200780c */ /* 0x000fc80003f05270 */
[----:B---3--:R-:W-:-:S04]  /*21f0*/  SHF.R.U32.HI R3, RZ, R6, R3 ;  /* 0x00000006ff037219 */ /* 0x008fc80000011603 */
[----:B------:R-:W-:Y:S02]  /*2200*/  SEL R3, R8, R3, !P0 ;  /* 0x0000000308037207 */ /* 0x000fe40004000000 */
[----:B----4-:R-:W-:-:S04]  /*2210*/  ISETP.NE.AND P1, PT, R16, 0x1, PT ;  /* 0x000000011000780c */ /* 0x010fc80003f25270 */
[----:B------:R-:W-:-:S05]  /*2220*/  SEL R4, R11, R4, !P1 ;  /* 0x000000040b047207 */ /* 0x000fca0004800000 */
[----:B------:R-:W-:Y:S02]  /*2230*/  IMAD.IADD R5, R3, 0x1, -R4 ;  /* 0x0000000103057824 */ /* 0x000fe400078e0a04 */
[----:B------:R-:W-:Y:S02]  /*2240*/  IMAD.IADD R3, R4, 0x1, -R3 ;  /* 0x0000000104037824 */ /* 0x000fe400078e0a03 */
[----:B------:R-:W-:Y:S02]  /*2250*/  IMAD R11, R5, R16, R11 ;  /* 0x00000010050b7224 */ /* 0x000fe400078e020b */
[----:B------:R-:W-:-:S07]  /*2260*/  IMAD R8, R3, R2, R8 ;  /* 0x0000000203087224 */ /* 0x000fce00078e0208 */
.L_x_34:
[----:B------:R-:W-:Y:S01]  /*2270*/  VIADD R14, R14, 0x1 ;  /* 0x000000010e0e7836 */ /* 0x000fe20000000000 */
[----:B------:R-:W-:Y:S01]  /*2280*/  PLOP3.LUT P1, PT, PT, PT, PT, 0x80, 0x8 ;  /* 0x000000000008781c */ /* 0x000fe20003f2f070 */
[----:B------:R-:W-:Y:S02]  /*2290*/  IMAD.IADD R21, R11, 0x1, R90 ;  /* 0x000000010b157824 */ /* 0x000fe400078e025a */
[----:B------:R-:W-:Y:S01]  /*22a0*/  IMAD.IADD R20, R8, 0x1, R83 ;  /* 0x0000000108147824 */ /* 0x000fe200078e0253 */
[----:B------:R-:W-:-:S04]  /*22b0*/  ISETP.NE.AND P0, PT, R14, 0x2, PT ;  /* 0x000000020e00780c */ /* 0x000fc80003f05270 */
[----:B------:R-:W-:Y:S02]  /*22c0*/  SEL R2, RZ, 0x1, P0 ;  /* 0x00000001ff027807 */ /* 0x000fe40000000000 */
[----:B------:R-:W-:Y:S02]  /*22d0*/  SEL R14, R14, RZ, P0 ;  /* 0x000000ff0e0e7207 */ /* 0x000fe40000000000 */
[----:B------:R-:W-:Y:S01]  /*22e0*/  LOP3.LUT R13, R13, R2, RZ, 0x3c, !PT ;  /* 0x000000020d0d7212 */ /* 0x000fe200078e3cff */
[----:B------:R-:W-:Y:S06]  /*22f0*/  @P2 BRA `(.L_x_35) ;  /* 0xfffffff000982947 */ /* 0x000fec000383ffff */
[----:B------:R-:W-:Y:S01]  /*2300*/  UIADD3 UR4, UPT, UPT, UR4, 0x28, URZ ;  /* 0x0000002804047890 */ /* 0x000fe2000fffe0ff */
[----:B------:R-:W-:-:S03]  /*2310*/  SHF.L.U32 R3, R15, 0x1f, RZ ;  /* 0x0000001f0f037819 */ /* 0x000fc600000006ff */
[----:B------:R-:W-:-:S09]  /*2320*/  ULEA UR5, UR6, UR4, 0x3 ;  /* 0x0000000406057291 */ /* 0x000fd2000f8e18ff */
[----:B------:R-:W1:Y:S02]  /*2330*/  SYNCS.PHASECHK.TRANS64.TRYWAIT P0, [UR5], R3 ;  /* 0x00000003ff0075a7 */ /* 0x000e640008001105 */
[----:B-1----:R-:W-:Y:S05]  /*2340*/  @!P0 BRA `(.L_x_36) ;  /* 0x0000006c00948947 */ /* 0x002fea0003800000 */
.L_x_131:
[----:B------:R-:W-:-:S04]  /*2350*/  UIADD3 UR6, UPT, UPT, UR6, 0x1, URZ ;  /* 0x0000000106067890 */ /* 0x000fc8000fffe0ff */
[----:B------:R-:W-:-:S04]  /*2360*/  UISETP.NE.AND UP0, UPT, UR6, 0x5, UPT ;  /* 0x000000050600788c */ /* 0x000fc8000bf05270 */
[----:B------:R-:W-:Y:S02]  /*2370*/  USEL UR7, URZ, 0x1, UP0 ;  /* 0x00000001ff077887 */ /* 0x000fe40008000000 */
[----:B------:R-:W-:-:S04]  /*2380*/  USEL UR6, UR6, URZ, UP0 ;  /* 0x000000ff06067287 */ /* 0x000fc80008000000 */
[----:B------:R-:W-:Y:S01]  /*2390*/  ULEA UR5, UR6, UR4, 0x3 ;  /* 0x0000000406057291 */ /* 0x000fe2000f8e18ff */
[----:B------:R-:W-:-:S04]  /*23a0*/  LOP3.LUT R2, R15, UR7, RZ, 0x3c, !PT ;  /* 0x000000070f027c12 */ /* 0x000fc8000f8e3cff */
[----:B-1----:R-:W-:-:S04]  /*23b0*/  SHF.L.U32 R3, R2, 0x1f, RZ ;  /* 0x0000001f02037819 */ /* 0x002fc800000006ff */
[----:B------:R-:W1:Y:S02]  /*23c0*/  SYNCS.PHASECHK.TRANS64.TRYWAIT P0, [UR5], R3 ;  /* 0x00000003ff0075a7 */ /* 0x000e640008001105 */
[----:B-1----:R-:W-:Y:S05]  /*23d0*/  @!P0 BRA `(.L_x_37) ;  /* 0x0000006c00888947 */ /* 0x002fea0003800000 */
.L_x_133:
        /* <DEDUP_REMOVED lines=9> */
.L_x_135:
        /* <DEDUP_REMOVED lines=9> */
.L_x_137:
[----:B------:R-:W-:-:S04]  /*2500*/  UIADD3 UR6, UPT, UPT, UR6, 0x1, URZ ;  /* 0x0000000106067890 */ /* 0x000fc8000fffe0ff */
[----:B------:R-:W-:-:S04]  /*2510*/  UISETP.NE.AND UP0, UPT, UR6, 0x5, UPT ;  /* 0x000000050600788c */ /* 0x000fc8000bf05270 */
[----:B------:R-:W-:Y:S02]  /*2520*/  USEL UR5, URZ, 0x1, UP0 ;  /* 0x00000001ff057887 */ /* 0x000fe40008000000 */
[----:B------:R-:W-:-:S04]  /*2530*/  USEL UR6, UR6, URZ, UP0 ;  /* 0x000000ff06067287 */ /* 0x000fc80008000000 */
[----:B------:R-:W-:Y:S01]  /*2540*/  ULEA UR6, UR6, UR4, 0x3 ;  /* 0x0000000406067291 */ /* 0x000fe2000f8e18ff */
[----:B-1----:R-:W-:-:S04]  /*2550*/  LOP3.LUT R3, R2, UR5, RZ, 0x3c, !PT ;  /* 0x0000000502037c12 */ /* 0x002fc8000f8e3cff */
[----:B------:R-:W-:Y:S01]  /*2560*/  SHF.L.U32 R3, R3, 0x1f, RZ ;  /* 0x0000001f03037819 */ /* 0x000fe200000006ff */
[----:B----4-:R-:W-:-:S07]  /*2570*/  IMAD.U32 R0, RZ, RZ, UR6 ;  /* 0x00000006ff007e24 */ /* 0x010fce000f8e00ff */
.L_x_40:
[----:B-1----:R1:W2:Y:S02]  /*2580*/  SYNCS.PHASECHK.TRANS64.TRYWAIT P0, [R0+URZ], R3 ;  /* 0x00000003000075a7 */ /* 0x0022a400080011ff */
[----:B--2---:R-:W-:Y:S05]  /*2590*/  @!P0 NANOSLEEP.SYNCS 0x989680 ;  /* 0x009896800000895d */ /* 0x004fea0003900000 */
[----:B------:R-:W2:Y:S02]  /*25a0*/  @!P0 SYNCS.PHASECHK.TRANS64 P0, [R0+URZ], R3 ;  /* 0x00000003000085a7 */ /* 0x000ea400080010ff */
[----:B--2---:R-:W-:Y:S05]  /*25b0*/  @P0 EXIT ;  /* 0x000000000000094d */ /* 0x004fea0003800000 */
[----:B------:R-:W-:Y:S05]  /*25c0*/  BRA `(.L_x_40) ;  /* 0xfffffffc00ec7947 */ /* 0x000fea000383ffff */
.L_x_17:
[----:B------:R-:W-:-:S04]  /*25d0*/  UISETP.NE.AND UP1, UPT, UR37, URZ, UPT ;  /* 0x000000ff2500728c */ /* 0x000fc8000bf25270 */
[----:B------:R-:W-:-:S09]  /*25e0*/  UISETP.NE.OR UP1, UPT, UR8, 0x1, UP1 ;  /* 0x000000010800788c */ /* 0x000fd20008f25670 */
[----:B------:R-:W-:Y:S05]  /*25f0*/  BRA.U UP1, `(.L_x_41) ;  /* 0x0000000501487547 */ /* 0x000fea000b800000 */
[----:B------:R-:W-:Y:S01]  /*2600*/  ISETP.NE.AND P2, PT, R2, RZ, PT ;  /* 0x000000ff0200720c */ /* 0x000fe20003f45270 */
[----:B------:R-:W-:Y:S01]  /*2610*/  IMAD.MOV.U32 R12, RZ, RZ, 0x1 ;  /* 0x00000001ff0c7424 */ /* 0x000fe200078e00ff */
[----:B------:R-:W-:Y:S02]  /*2620*/  CS2R R10, SRZ ;  /* 0x00000000000a7805 */ /* 0x000fe4000001ff00 */
[----:B------:R-:W-:Y:S01]  /*2630*/  CS2R R8, SRZ ;  /* 0x0000000000087805 */ /* 0x000fe2000001ff00 */
[----:B------:R-:W-:Y:S01]  /*2640*/  UMOV UR4, 0x400 ;  /* 0x0000040000047882 */ /* 0x000fe20000000000 */
[----:B------:R-:W-:Y:S01]  /*2650*/  UMOV UR6, URZ ;  /* 0x000000ff00067c82 */ /* 0x000fe20008000000 */
[----:B------:R-:W-:-:S12]  /*2660*/  ULEA UR37, UR37, UR4, 0x18 ;  /* 0x0000000425257291 */ /* 0x000fd8000f8ec0ff */
.L_x_45:
[----:B------:R-:W-:Y:S02]  /*2670*/  LEA R0, R8, UR37, 0x3 ;  /* 0x0000002508007c11 */ /* 0x000fe4000f8e18ff */
[----:B------:R-:W-:-:S03]  /*2680*/  SHF.L.U32 R5, R9, 0x1f, RZ ;  /* 0x0000001f09057819 */ /* 0x000fc600000006ff */
[----:B------:R-:W-:Y:S01]  /*2690*/  VIADD R4, R0, 0x110 ;  /* 0x0000011000047836 */ /* 0x000fe20000000000 */
[----:B------:R-:W1:Y:S02]  /*26a0*/  SYNCS.PHASECHK.TRANS64.TRYWAIT P0, [R0+URZ+0x100], R5 ;  /* 0x00010005000075a7 */ /* 0x000e6400080011ff */
[----:B-1----:R-:W-:Y:S05]  /*26b0*/  @!P0 BRA `(.L_x_42) ;  /* 0x0000006c00188947 */ /* 0x002fea0003800000 */
.L_x_138:
[----:B------:R-:W-:Y:S01]  /*26c0*/  ULEA UR5, UR6, UR37, 0x3 ;  /* 0x0000002506057291 */ /* 0x000fe2000f8e18ff */
[----:B------:R-:W-:Y:S02]  /*26d0*/  PRMT R4, RZ, 0x654, R4 ;  /* 0x00000654ff047816 */ /* 0x000fe40000000004 */
[----:B-1----:R-:W-:Y:S01]  /*26e0*/  SHF.L.U32 R5, R12, 0x1f, RZ ;  /* 0x0000001f0c057819 */ /* 0x002fe200000006ff */
[----:B------:R-:W-:Y:S01]  /*26f0*/  UIADD3 UR4, UPT, UPT, UR5, 0xa0, URZ ;  /* 0x000000a005047890 */ /* 0x000fe2000fffe0ff */
[----:B------:R1:W-:Y:S05]  /*2700*/  SYNCS.ARRIVE.TRANS64.RED.A1T0 RZ, [R4+URZ], RZ ;  /* 0x000000ff04ff79a7 */ /* 0x0003ea00081004ff */
[----:B------:R-:W-:Y:S01]  /*2710*/  IMAD.U32 R7, RZ, RZ, UR4 ;  /* 0x00000004ff077e24 */ /* 0x000fe2000f8e00ff */
[----:B------:R-:W2:Y:S04]  /*2720*/  SYNCS.PHASECHK.TRANS64.TRYWAIT P0, [UR5+0xb0], R5 ;  /* 0x0000b005ff0075a7 */ /* 0x000ea80008001105 */
[----:B------:R-:W-:Y:S01]  /*2730*/  PRMT R6, R2, 0x654, R7 ;  /* 0x0000065402067816 */ /* 0x000fe20000000007 */
[----:B-1----:R-:W-:Y:S01]  /*2740*/  @!P2 IMAD.MOV.U32 R4, RZ, RZ, 0x10 ;  /* 0x00000010ff04a424 */ /* 0x002fe200078e00ff */
[----:B--2---:R-:W-:Y:S06]  /*2750*/  @!P0 BRA `(.L_x_43) ;  /* 0x0000006c00048947 */ /* 0x004fec0003800000 */
.L_x_140:
[----:B------:R-:W-:Y:S01]  /*2760*/  ULEA UR4, UR6, UR37, 0x4 ;  /* 0x0000002506047291 */ /* 0x000fe2000f8e20ff */
[----:B------:R-:W-:Y:S01]  /*2770*/  SEL R3, R6, R3, !P2 ;  /* 0x0000000306037207 */ /* 0x000fe20005000000 */
[----:B------:R-:W-:Y:S01]  /*2780*/  UIADD3 UR5, UPT, UPT, UR5, 0xa0, URZ ;  /* 0x000000a005057890 */ /* 0x000fe2000fffe0ff */
[----:B-1----:R-:W-:Y:S01]  /*2790*/  LEA R0, R11, UR37, 0x3 ;  /* 0x000000250b007c11 */ /* 0x002fe2000f8e18ff */
[----:B------:R-:W-:Y:S01]  /*27a0*/  UIADD3 UR4, UPT, UPT, UR4, 0x130, URZ ;  /* 0x0000013004047890 */ /* 0x000fe2000fffe0ff */
[----:B------:R-:W-:Y:S01]  /*27b0*/  SHF.L.U32 R5, R10, 0x1f, RZ ;  /* 0x0000001f0a057819 */ /* 0x000fe200000006ff */
[----:B------:R1:W-:Y:S01]  /*27c0*/  @!P2 SYNCS.ARRIVE.TRANS64.RED RZ, [R3+URZ], R4 ;  /* 0x0000000403ffa9a7 */ /* 0x0003e200080004ff */
[----:B------:R-:W-:Y:S01]  /*27d0*/  UIADD3 UR6, UPT, UPT, UR6, 0x1, URZ ;  /* 0x0000000106067890 */ /* 0x000fe2000fffe0ff */
[----:B------:R-:W-:-:S03]  /*27e0*/  VIADD R8, R8, 0x1 ;  /* 0x0000000108087836 */ /* 0x000fc60000000000 */
[----:B------:R-:W-:Y:S02]  /*27f0*/  UISETP.NE.AND UP0, UPT, UR6, 0x2, UPT ;  /* 0x000000020600788c */ /* 0x000fe4000bf05270 */
[----:B------:R-:W-:Y:S06]  /*2800*/  UGETNEXTWORKID.BROADCAST [UR4], [UR5] ;  /* 0x00000000040073ca */ /* 0x000fec0008000100 */
[----:B------:R-:W-:Y:S01]  /*2810*/  USEL UR4, URZ, 0x1, UP0 ;  /* 0x00000001ff047887 */ /* 0x000fe20008000000 */
[----:B------:R-:W-:Y:S01]  /*2820*/  ISETP.NE.AND P0, PT, R8, 0x2, PT ;  /* 0x000000020800780c */ /* 0x000fe20003f05270 */
[----:B------:R-:W-:Y:S01]  /*2830*/  USEL UR6, UR6, URZ, UP0 ;  /* 0x000000ff06067287 */ /* 0x000fe20008000000 */
[----:B------:R-:W2:Y:S03]  /*2840*/  SYNCS.PHASECHK.TRANS64.TRYWAIT P1, [R0+URZ+0xa0], R5 ;  /* 0x0000a005000075a7 */ /* 0x000ea600080211ff */
[----:B------:R-:W-:Y:S01]  /*2850*/  LOP3.LUT R12, R12, UR4, RZ, 0x3c, !PT ;  /* 0x000000040c0c7c12 */ /* 0x000fe2000f8e3cff */
[----:B-12---:R-:W-:Y:S07]  /*2860*/  @!P1 BRA `(.L_x_44) ;  /* 0x0000006800d89947 */ /* 0x006fee0003800000 */
.L_x_141:
[C---:B------:R-:W-:Y:S01]  /*2870*/  LEA R4, R11.reuse, UR37, 0x4 ;  /* 0x000000250b047c11 */ /* 0x040fe2000f8e20ff */
[----:B-1----:R-:W-:Y:S01]  /*2880*/  VIADD R0, R0, 0xb0 ;  /* 0x000000b000007836 */ /* 0x002fe20000000000 */
[----:B------:R-:W-:Y:S01]  /*2890*/  SEL R8, R8, RZ, P0 ;  /* 0x000000ff08087207 */ /* 0x000fe20000000000 */
[----:B------:R-:W-:-:S03]  /*28a0*/  VIADD R11, R11, 0x1 ;  /* 0x000000010b0b7836 */ /* 0x000fc60000000000 */
[----:B------:R-:W1:Y:S01]  /*28b0*/  LDS.128 R4, [R4+0x130] ;  /* 0x0001300004047984 */ /* 0x000e620000000c00 */
[----:B------:R-:W-:Y:S02]  /*28c0*/  PRMT R0, RZ, 0x654, R0 ;  /* 0x00000654ff007816 */ /* 0x000fe40000000000 */
[C---:B------:R-:W-:Y:S01]  /*28d0*/  ISETP.NE.AND P1, PT, R11.reuse, 0x2, PT ;  /* 0x000000020b00780c */ /* 0x040fe20003f25270 */
[----:B------:R-:W-:Y:S01]  /*28e0*/  @!PT LDS RZ, [RZ] ;  /* 0x00000000fffff984 */ /* 0x000fe20000000800 */
[----:B------:R-:W-:Y:S01]  /*28f0*/  @!PT LDS RZ, [RZ] ;  /* 0x00000000fffff984 */ /* 0x000fe20000000800 */
[----:B------:R-:W-:Y:S01]  /*2900*/  @!PT LDS RZ, [RZ] ;  /* 0x00000000fffff984 */ /* 0x000fe20000000800 */
[----:B------:R-:W-:Y:S01]  /*2910*/  @!PT LDS RZ, [RZ] ;  /* 0x00000000fffff984 */ /* 0x000fe20000000800 */
[----:B------:R2:W-:Y:S06]  /*2920*/  MEMBAR.ALL.CTA ;  /* 0x0000000000007992 */ /* 0x0005ec0000008000 */
[----:B--2---:R-:W2:Y:S01]  /*2930*/  FENCE.VIEW.ASYNC.S ;  /* 0x00000000000073c6 */ /* 0x004ea20000000000 */
[----:B------:R-:W-:Y:S01]  /*2940*/  SEL R11, R11, RZ, P1 ;  /* 0x000000ff0b0b7207 */ /* 0x000fe20000800000 */
[----:B--2---:R2:W-:Y:S01]  /*2950*/  SYNCS.ARRIVE.TRANS64.RED.A1T0 RZ, [R0+URZ], RZ ;  /* 0x000000ff00ff79a7 */ /* 0x0045e200081004ff */
[----:B-1----:R-:W-:-:S02]  /*2960*/  LOP3.LUT P3, RZ, R6, 0x1, RZ, 0xc0, !PT ;  /* 0x0000000106ff7812 */ /* 0x002fc4000786c0ff */
[----:B------:R-:W-:-:S04]  /*2970*/  SEL R5, RZ, 0x1, P1 ;  /* 0x00000001ff057807 */ /* 0x000fc80000800000 */
[----:B------:R-:W-:Y:S02]  /*2980*/  LOP3.LUT R10, R10, R5, RZ, 0x3c, !PT ;  /* 0x000000050a0a7212 */ /* 0x000fe400078e3cff */
[----:B--2---:R-:W-:-:S04]  /*2990*/  SEL R0, RZ, 0x1, P0 ;  /* 0x00000001ff007807 */ /* 0x004fc80000000000 */
[----:B------:R-:W-:Y:S01]  /*29a0*/  LOP3.LUT R9, R9, R0, RZ, 0x3c, !PT ;  /* 0x0000000009097212 */ /* 0x000fe200078e3cff */
[----:B------:R-:W-:Y:S06]  /*29b0*/  @P3 BRA `(.L_x_45) ;  /* 0xfffffffc002c3947 */ /* 0x000fec000383ffff */
[----:B------:R-:W-:Y:S01]  /*29c0*/  ULEA UR5, UR6, UR37, 0x3 ;  /* 0x0000002506057291 */ /* 0x000fe2000f8e18ff */
[----:B------:R-:W-:-:S08]  /*29d0*/  SHF.L.U32 R3, R12, 0x1f, RZ ;  /* 0x0000001f0c037819 */ /* 0x000fd000000006ff */
[----:B------:R-:W1:Y:S02]  /*29e0*/  SYNCS.PHASECHK.TRANS64 P0, [UR5+0xb0], R3 ;  /* 0x0000b003ff0075a7 */ /* 0x000e640008001005 */
[----:B-1----:R-:W-:Y:S05]  /*29f0*/  @P0 BRA `(.L_x_46) ;  /* 0x0000000000080947 */ /* 0x002fea0003800000 */
[----:B------:R-:W1:Y:S02]  /*2a00*/  SYNCS.PHASECHK.TRANS64.TRYWAIT P0, [UR5+0xb0], R3 ;  /* 0x0000b003ff0075a7 */ /* 0x000e640008001105 */
[----:B-1----:R-:W-:Y:S05]  /*2a10*/  @!P0 BRA `(.L_x_47) ;  /* 0x0000006800808947 */ /* 0x002fea0003800000 */
.L_x_46:
[----:B------:R-:W-:-:S04]  /*2a20*/  UIADD3 UR4, UPT, UPT, UR6, 0x1, URZ ;  /* 0x0000000106047890 */ /* 0x000fc8000fffe0ff */
[----:B------:R-:W-:-:S04]  /*2a30*/  UISETP.NE.AND UP0, UPT, UR4, 0x2, UPT ;  /* 0x000000020400788c */ /* 0x000fc8000bf05270 */
[----:B------:R-:W-:Y:S02]  /*2a40*/  USEL UR7, URZ, 0x1, UP0 ;  /* 0x00000001ff077887 */ /* 0x000fe40008000000 */
[----:B------:R-:W-:-:S04]  /*2a50*/  USEL UR4, UR4, URZ, UP0 ;  /* 0x000000ff04047287 */ /* 0x000fc80008000000 */
[----:B------:R-:W-:Y:S01]  /*2a60*/  ULEA UR4, UR4, UR37, 0x3 ;  /* 0x0000002504047291 */ /* 0x000fe2000f8e18ff */
[----:B-1----:R-:W-:-:S04]  /*2a70*/  LOP3.LUT R3, R12, UR7, RZ, 0x3c, !PT ;  /* 0x000000070c037c12 */ /* 0x002fc8000f8e3cff */
[----:B------:R-:W-:-:S04]  /*2a80*/  SHF.L.U32 R0, R3, 0x1f, RZ ;  /* 0x0000001f03007819 */ /* 0x000fc800000006ff */
[----:B------:R-:W1:Y:S02]  /*2a90*/  SYNCS.PHASECHK.TRANS64 P0, [UR4+0xb0], R0 ;  /* 0x0000b000ff0075a7 */ /* 0x000e640008001004 */
[----:B-1----:R-:W-:Y:S05]  /*2aa0*/  @P0 EXIT ;  /* 0x000000000000094d */ /* 0x002fea0003800000 */
[----:B------:R-:W-:Y:S02]  /*2ab0*/  SHF.L.U32 R3, R3, 0x1f, RZ ;  /* 0x0000001f03037819 */ /* 0x000fe400000006ff */
[----:B------:R-:W-:-:S07]  /*2ac0*/  MOV R0, UR4 ;  /* 0x0000000400007c02 */ /* 0x000fce0008000f00 */
.L_x_48:
[----:B-1----:R1:W2:Y:S02]  /*2ad0*/  SYNCS.PHASECHK.TRANS64.TRYWAIT P0, [R0+URZ+0xb0], R3 ;  /* 0x0000b003000075a7 */ /* 0x0022a400080011ff */
[----:B--2---:R-:W-:Y:S05]  /*2ae0*/  @!P0 NANOSLEEP.SYNCS 0x989680 ;  /* 0x009896800000895d */ /* 0x004fea0003900000 */
[----:B------:R-:W2:Y:S02]  /*2af0*/  @!P0 SYNCS.PHASECHK.TRANS64 P0, [R0+URZ+0xb0], R3 ;  /* 0x0000b003000085a7 */ /* 0x000ea400080010ff */
[----:B--2---:R-:W-:Y:S05]  /*2b00*/  @P0 EXIT ;  /* 0x000000000000094d */ /* 0x004fea0003800000 */
[----:B------:R-:W-:Y:S05]  /*2b10*/  BRA `(.L_x_48) ;  /* 0xfffffffc00ec7947 */ /* 0x000fea000383ffff */
.L_x_41:
[----:B------:R-:W-:-:S09]  /*2b20*/  UISETP.NE.AND UP1, UPT, UR8, URZ, UPT ;  /* 0x000000ff0800728c */ /* 0x000fd2000bf25270 */
[----:B------:R-:W-:Y:S05]  /*2b30*/  BRA.U UP1, `(.L_x_49) ;  /* 0x0000000d01947547 */ /* 0x000fea000b800000 */
[----:B------:R-:W-:Y:S01]  /*2b40*/  UMOV UR4, 0x40 ;  /* 0x0000004000047882 */ /* 0x000fe20000000000 */
[----:B------:R-:W-:Y:S01]  /*2b50*/  NOP ;  /* 0x0000000000007918 */ /* 0x000fe20000000000 */
[----:B------:R-:W-:Y:S01]  /*2b60*/  ULEA UR4, UR37, UR4, 0x18 ;  /* 0x0000000425047291 */ /* 0x000fe2000f8ec0ff */
[----:B------:R-:W-:Y:S02]  /*2b70*/  UMOV UR5, 0x400 ;  /* 0x0000040000057882 */ /* 0x000fe40000000000 */
[----:B------:R-:W-:-:S06]  /*2b80*/  ULEA UR37, UR37, UR5, 0x18 ;  /* 0x0000000525257291 */ /* 0x000fcc000f8ec0ff */
[----:B------:R-:W1:Y:S02]  /*2b90*/  LDS.U8 R0, [UR4+0x1c] ;  /* 0x00001c04ff007984 */ /* 0x000e640008000000 */
[----:B-1----:R-:W-:-:S13]  /*2ba0*/  ISETP.NE.AND P0, PT, R0, RZ, PT ;  /* 0x000000ff0000720c */ /* 0x002fda0003f05270 */
[----:B------:R-:W-:Y:S05]  /*2bb0*/  @P0 BRA `(.L_x_50) ;  /* 0x0000000000580947 */ /* 0x000fea0003800000 */
[----:B------:R-:W-:-:S13]  /*2bc0*/  ELECT P0, URZ, PT ;  /* 0x0000000000ff782f */ /* 0x000fda0003800000 */
[----:B------:R-:W-:Y:S05]  /*2bd0*/  @!P0 BRA `(.L_x_51) ;  /* 0x0000000000608947 */ /* 0x000fea0003800000 */
[----:B------:R-:W-:Y:S01]  /*2be0*/  UMOV UR5, 0x10 ;  /* 0x0000001000057882 */ /* 0x000fe20000000000 */
[----:B------:R-:W-:Y:S01]  /*2bf0*/  HFMA2 R0, -RZ, RZ, 0, 5.9604644775390625e-08 ;  /* 0x00000001ff007431 */ /* 0x000fe200000001ff */
[----:B------:R-:W-:-:S03]  /*2c00*/  MOV R2, 0xffff ;  /* 0x0000ffff00027802 */ /* 0x000fc60000000f00 */
[----:B------:R-:W-:Y:S04]  /*2c10*/  DEPBAR.LE SB1, 0x36 ;  /* 0x00009d800000791a */ /* 0x000fe80000000000 */
[----:B------:R-:W1:Y:S02]  /*2c20*/  UTCATOMSWS.FIND_AND_SET.ALIGN UP0, UR5, UR5 ;  /* 0x00000005000575e3 */ /* 0x000e640008000800 */
[----:B-1----:R-:W-:Y:S01]  /*2c30*/  MOV R3, UR5 ;  /* 0x0000000500037c02 */ /* 0x002fe20008000f00 */
[----:B------:R-:W-:Y:S06]  /*2c40*/  BRA.U UP0, `(.L_x_52) ;  /* 0x0000000100187547 */ /* 0x000fec000b800000 */
.L_x_53:
[----:B------:R-:W-:Y:S05]  /*2c50*/  NANOSLEEP 0x64 ;  /* 0x000000640000795d */ /* 0x000fea0003800000 */
[----:B------:R-:W-:-:S05]  /*2c60*/  UMOV UR5, 0x10 ;  /* 0x0000001000057882 */ /* 0x000fca0000000000 */
[----:B------:R-:W-:Y:S04]  /*2c70*/  DEPBAR.LE SB1, 0x36 ;  /* 0x00009d800000791a */ /* 0x000fe80000000000 */
[----:B------:R-:W1:Y:S02]  /*2c80*/  UTCATOMSWS.FIND_AND_SET.ALIGN UP0, UR5, UR5 ;  /* 0x00000005000575e3 */ /* 0x000e640008000800 */
[----:B-1----:R-:W-:Y:S01]  /*2c90*/  MOV R3, UR5 ;  /* 0x0000000500037c02 */ /* 0x002fe20008000f00 */
[----:B------:R-:W-:Y:S05]  /*2ca0*/  BRA.U !UP0, `(.L_x_53) ;  /* 0xfffffffd08e87547 */ /* 0x000fea000b83ffff */
.L_x_52:
[-C--:B------:R-:W-:Y:S02]  /*2cb0*/  SHF.L.U32 R2, R2, R3.reuse, RZ ;  /* 0x0000000302027219 */ /* 0x080fe400000006ff */
[----:B------:R-:W-:Y:S01]  /*2cc0*/  SHF.L.U32 R0, R0, R3, RZ ;  /* 0x0000000300007219 */ /* 0x000fe200000006ff */
[----:B------:R-:W-:Y:S02]  /*2cd0*/  IMAD.SHL.U32 R3, R3, 0x20, RZ ;  /* 0x0000002003037824 */ /* 0x000fe400078e00ff */
[----:B------:R1:W-:Y:S04]  /*2ce0*/  ATOMS.OR RZ, [UR4+0x14], R2 ;  /* 0x00001402ffff798c */ /* 0x0003e8000b000004 */
[----:B------:R1:W-:Y:S04]  /*2cf0*/  ATOMS.OR RZ, [UR4+0x18], R0 ;  /* 0x00001800ffff798c */ /* 0x0003e8000b000004 */
[----:B------:R1:W-:Y:S01]  /*2d00*/  STS [UR37+0x150], R3 ;  /* 0x00015003ff007988 */ /* 0x0003e20008000825 */
[----:B------:R-:W-:Y:S05]  /*2d10*/  BRA `(.L_x_51) ;  /* 0x0000000000107947 */ /* 0x000fea0003800000 */
.L_x_50:
[----:B------:R-:W-:Y:S02]  /*2d20*/  MOV R0, 0xffffffff ;  /* 0xffffffff00007802 */ /* 0x000fe40000000f00 */
[----:B------:R-:W-:-:S03]  /*2d30*/  MOV R2, 0x2d60 ;  /* 0x00002d6000027802 */ /* 0x000fc60000000f00 */
[----:B------:R1:W-:Y:S04]  /*2d40*/  STS [UR37+0x150], R0 ;  /* 0x00015000ff007988 */ /* 0x0003e80008000825 */
[----:B-1-3-5:R-:W-:Y:S05]  /*2d50*/  CALL.REL.NOINC `($__internal_1_$__cuda_sm10x_tcgen05_guardrail_trap_phase_invalid_during_alloc) ;  /* 0x0000006c00c47944 */ /* 0x02afea0003c00000 */
.L_x_51:
[----:B------:R-:W-:Y:S05]  /*2d60*/  WARPSYNC.ALL ;  /* 0x0000000000007948 */ /* 0x000fea0003800000 */
[----:B------:R-:W2:Y:S01]  /*2d70*/  S2UR UR6, SR_CgaCtaId ;  /* 0x00000000000679c3 */ /* 0x000ea20000008800 */
[----:B------:R-:W-:Y:S01]  /*2d80*/  UMOV UR4, 0x400 ;  /* 0x0000040000047882 */ /* 0x000fe20000000000 */
[----:B------:R-:W-:-:S06]  /*2d90*/  NOP ;  /* 0x0000000000007918 */ /* 0x000fcc0000000000 */
[----:B------:R-:W-:Y:S06]  /*2da0*/  BAR.ARV 0x6, 0xa0 ;  /* 0x0182800000007b1d */ /* 0x000fec0000002000 */
[----:B------:R-:W4:Y:S01]  /*2db0*/  LDCU UR7, c[0x0][0x38c] ;  /* 0x00007180ff0777ac */ /* 0x000f220008000800 */
[----:B------:R-:W-:Y:S01]  /*2dc0*/  IMAD.MOV.U32 R11, RZ, RZ, 0x1 ;  /* 0x00000001ff0b7424 */ /* 0x000fe200078e00ff */
[----:B------:R-:W-:Y:S01]  /*2dd0*/  CS2R R8, SRZ ;  /* 0x0000000000087805 */ /* 0x000fe2000001ff00 */
[----:B------:R-:W-:Y:S01]  /*2de0*/  IMAD.MOV.U32 R10, RZ, RZ, RZ ;  /* 0x000000ffff0a7224 */ /* 0x000fe200078e00ff */
[----:B------:R-:W-:Y:S01]  /*2df0*/  UMOV UR18, URZ ;  /* 0x000000ff00127c82 */ /* 0x000fe20008000000 */
[----:B------:R-:W-:Y:S01]  /*2e00*/  UMOV UR17, URZ ;  /* 0x000000ff00117c82 */ /* 0x000fe20008000000 */
[----:B------:R-:W-:Y:S01]  /*2e10*/  UMOV UR22, 0x0 ;  /* 0x0000000000167882 */ /* 0x000fe20000000000 */
[----:B------:R-:W-:Y:S01]  /*2e20*/  UMOV UR23, 0x44004a0 ;  /* 0x044004a000177882 */ /* 0x000fe20000000000 */
[----:B------:R-:W-:Y:S01]  /*2e30*/  UMOV UR20, 0x0 ;  /* 0x0000000000147882 */ /* 0x000fe20000000000 */
[----:B------:R-:W-:Y:S01]  /*2e40*/  UMOV UR21, 0x44004a0 ;  /* 0x044004a000157882 */ /* 0x000fe20000000000 */
[----:B--2---:R-:W-:Y:S01]  /*2e50*/  ULEA UR6, UR6, UR4, 0x18 ;  /* 0x0000000406067291 */ /* 0x004fe2000f8ec0ff */
[----:B------:R-:W2:Y:S03]  /*2e60*/  LDCU UR4, c[0x0][0x38c] ;  /* 0x00007180ff0477ac */ /* 0x000ea60008000800 */
[----:B------:R-:W-:-:S02]  /*2e70*/  UIADD3 UR11, UPT, UPT, UR6, 0x6400, URZ ;  /* 0x00006400060b7890 */ /* 0x000fc4000fffe0ff */
[----:B----4-:R-:W-:-:S03]  /*2e80*/  UIADD3 UR7, UPT, UPT, UR7, 0x3f, URZ ;  /* 0x0000003f07077890 */ /* 0x010fc6000fffe0ff */
[----:B-1----:R-:W1:Y:S01]  /*2e90*/  LDS R0, [UR6+0x150] ;  /* 0x00015006ff007984 */ /* 0x002e620008000800 */
[----:B------:R-:W-:Y:S02]  /*2ea0*/  UIADD3 UR12, UPT, UPT, UR6, 0xb400, URZ ;  /* 0x0000b400060c7890 */ /* 0x000fe4000fffe0ff */
[----:B------:R-:W-:Y:S02]  /*2eb0*/  USHF.R.S32.HI UR5, URZ, 0x1f, UR7 ;  /* 0x0000001fff057899 */ /* 0x000fe40008011407 */
[----:B------:R-:W-:Y:S02]  /*2ec0*/  USHF.R.U32.HI UR11, URZ, 0x4, UR11 ;  /* 0x00000004ff0b7899 */ /* 0x000fe4000801160b */
[----:B------:R-:W-:Y:S02]  /*2ed0*/  ULEA.HI UR5, UR5, UR7, URZ, 0x6 ;  /* 0x0000000705057291 */ /* 0x000fe4000f8f30ff */
[----:B------:R-:W-:Y:S02]  /*2ee0*/  USHF.R.U32.HI UR12, URZ, 0x4, UR12 ;  /* 0x00000004ff0c7899 */ /* 0x000fe4000801160c */
[----:B------:R-:W-:-:S02]  /*2ef0*/  USHF.R.S32.HI UR5, URZ, 0x6, UR5 ;  /* 0x00000006ff057899 */ /* 0x000fc40008011405 */
[----:B------:R-:W-:Y:S02]  /*2f00*/  ULOP3.LUT UR11, UR11, 0x3fff, URZ, 0xc0, !UPT ;  /* 0x00003fff0b0b7892 */ /* 0x000fe4000f8ec0ff */
[----:B------:R-:W-:Y:S02]  /*2f10*/  UISETP.LT.AND UP0, UPT, UR5, 0x1, UPT ;  /* 0x000000010500788c */ /* 0x000fe4000bf01270 */
[----:B------:R-:W-:Y:S02]  /*2f20*/  ULOP3.LUT UR12, UR12, 0x3fff, URZ, 0xc0, !UPT ;  /* 0x00003fff0c0c7892 */ /* 0x000fe4000f8ec0ff */
[----:B------:R-:W-:Y:S02]  /*2f30*/  USEL UR10, UR5, 0x1, !UP0 ;  /* 0x00000001050a7887 */ /* 0x000fe4000c000000 */
[----:B------:R-:W-:Y:S02]  /*2f40*/  ULOP3.LUT UR11, UR11, 0x10000, URZ, 0xfc, !UPT ;  /* 0x000100000b0b7892 */ /* 0x000fe4000f8efcff */
[----:B------:R-:W-:-:S02]  /*2f50*/  ULOP3.LUT UR12, UR12, 0x10000, URZ, 0xfc, !UPT ;  /* 0x000100000c0c7892 */ /* 0x000fc4000f8efcff */
[----:B------:R-:W-:Y:S02]  /*2f60*/  UIADD3 UR10, UPT, UPT, -UR10, URZ, URZ ;  /* 0x000000ff0a0a7290 */ /* 0x000fe4000fffe1ff */
[----:B--2---:R-:W-:Y:S01]  /*2f70*/  UISETP.GE.AND UP3, UPT, UR4, 0x1, UPT ;  /* 0x000000010400788c */ /* 0x004fe2000bf66270 */
[----:B-1----:R-:W-:-:S15]  /*2f80*/  R2UR UR19, R0 ;  /* 0x00000000001372ca */ /* 0x002fde00000e0000 */
.L_x_60:
[----:B------:R-:W-:Y:S02]  /*2f90*/  LEA R0, R10, UR6, 0x3 ;  /* 0x000000060a007c11 */ /* 0x000fe4000f8e18ff */
[----:B------:R-:W-:Y:S02]  /*2fa0*/  SHF.L.U32 R5, R9, 0x1f, RZ ;  /* 0x0000001f09057819 */ /* 0x000fe400000006ff */
[----:B------:R-:W-:Y:S01]  /*2fb0*/  PLOP3.LUT P0, PT, PT, PT, UP3, 0x80, 0x8 ;  /* 0x000000000008781c */ /* 0x000fe20003f0f038 */
[----:B------:R-:W-:Y:S01]  /*2fc0*/  VIADD R3, R0, 0xb0 ;  /* 0x000000b000037836 */ /* 0x000fe20000000000 */
[----:B-1----:R-:W1:Y:S02]  /*2fd0*/  SYNCS.PHASECHK.TRANS64.TRYWAIT P1, [R0+URZ+0xa0], R5 ;  /* 0x0000a005000075a7 */ /* 0x002e6400080211ff */
[----:B-1--4-:R-:W-:Y:S09]  /*2fe0*/  @!P1 BRA `(.L_x_54) ;  /* 0x0000006400249947 */ /* 0x012ff20003800000 */
.L_x_143:
[----:B------:R-:W-:Y:S01]  /*2ff0*/  LEA R4, R10, UR6, 0x4 ;  /* 0x000000060a047c11 */ /* 0x000fe2000f8e20ff */
[----:B------:R-:W-:Y:S01]  /*3000*/  @UP3 ULEA UR4, UR17, UR6, 0x3 ;  /* 0x0000000611043291 */ /* 0x000fe2000f8e18ff */
[----:B------:R-:W-:Y:S01]  /*3010*/  PLOP3.LUT P2, PT, PT, PT, PT, 0x80, 0x8 ;  /* 0x000000000008781c */ /* 0x000fe20003f4f070 */
[----:B------:R-:W-:Y:S01]  /*3020*/  ULEA UR8, UR18, UR6, 0x3 ;  /* 0x0000000612087291 */ /* 0x000fe2000f8e18ff */
[----:B------:R-:W-:Y:S02]  /*3030*/  PRMT R3, RZ, 0x654, R3 ;  /* 0x00000654ff037816 */ /* 0x000fe40000000003 */
[----:B-1----:R-:W1:Y:S01]  /*3040*/  LDS.128 R4, [R4+0x130] ;  /* 0x0001300004047984 */ /* 0x002e620000000c00 */
[----:B------:R-:W-:Y:S02]  /*3050*/  @P0 SHF.L.U32 R2, R8, 0x1f, RZ ;  /* 0x0000001f08020819 */ /* 0x000fe400000006ff */
[----:B------:R-:W-:Y:S01]  /*3060*/  SHF.L.U32 R0, R11, 0x1f, RZ ;  /* 0x0000001f0b007819 */ /* 0x000fe200000006ff */
[----:B------:R-:W-:Y:S01]  /*3070*/  @!PT LDS RZ, [RZ] ;  /* 0x00000000fffff984 */ /* 0x000fe20000000800 */
[----:B------:R-:W-:Y:S01]  /*3080*/  @!PT LDS RZ, [RZ] ;  /* 0x00000000fffff984 */ /* 0x000fe20000000800 */
[----:B------:R-:W-:Y:S01]  /*3090*/  @!PT LDS RZ, [RZ] ;  /* 0x00000000fffff984 */ /* 0x000fe20000000800 */
[----:B------:R-:W-:Y:S01]  /*30a0*/  @!PT LDS RZ, [RZ] ;  /* 0x00000000fffff984 */ /* 0x000fe20000000800 */
[----:B------:R2:W-:Y:S06]  /*30b0*/  MEMBAR.ALL.CTA ;  /* 0x0000000000007992 */ /* 0x0005ec0000008000 */
[----:B--2---:R-:W2:Y:S02]  /*30c0*/  FENCE.VIEW.ASYNC.S ;  /* 0x00000000000073c6 */ /* 0x004ea40000000000 */
[----:B--2---:R2:W-:Y:S01]  /*30d0*/  SYNCS.ARRIVE.TRANS64.RED.A1T0 RZ, [R3+URZ], RZ ;  /* 0x000000ff03ff79a7 */ /* 0x0045e200081004ff */
[----:B------:R2:W4:Y:S01]  /*30e0*/  @P0 SYNCS.PHASECHK.TRANS64.TRYWAIT P2, [UR4], R2 ;  /* 0x00000002ff0005a7 */ /* 0x0005220008041104 */
[----:B------:R-:W-:Y:S01]  /*30f0*/  ULEA.HI UR4, UR18, UR18, URZ, 0x1 ;  /* 0x0000001212047291 */ /* 0x000fe2000f8f08ff */
[----:B-1----:R-:W-:-:S03]  /*3100*/  LOP3.LUT P1, RZ, R6, 0x1, RZ, 0xc0, !PT ;  /* 0x0000000106ff7812 */ /* 0x002fc6000782c0ff */
[----:B------:R-:W-:Y:S02]  /*3110*/  USHF.L.U32 UR9, UR4, 0x7, URZ ;  /* 0x0000000704097899 */ /* 0x000fe400080006ff */
[----:B------:R-:W-:Y:S02]  /*3120*/  ULOP3.LUT UR4, UR4, 0xffe, URZ, 0xc0, !UPT ;  /* 0x00000ffe04047892 */ /* 0x000fe4000f8ec0ff */
[----:B------:R-:W-:Y:S02]  /*3130*/  ULOP3.LUT UR9, UR9, 0xffffff00, URZ, 0xc0, !UPT ;  /* 0xffffff0009097892 */ /* 0x000fe4000f8ec0ff */
[----:B------:R-:W-:Y:S02]  /*3140*/  UIADD3 UR4, UPT, UPT, -UR4, UR18, URZ ;  /* 0x0000001204047290 */ /* 0x000fe4000fffe1ff */
[----:B------:R-:W-:Y:S01]  /*3150*/  UIADD3 UR9, UPT, UPT, UR19, UR9, URZ ;  /* 0x0000000913097290 */ /* 0x000fe2000fffe0ff */
[----:B------:R-:W1:Y:S03]  /*3160*/  SYNCS.PHASECHK.TRANS64.TRYWAIT P0, [UR8+0xe0], R0 ;  /* 0x0000e000ff0075a7 */ /* 0x000e660008001108 */
[----:B------:R-:W-:Y:S01]  /*3170*/  ULEA UR9, UR4, UR9, 0x14 ;  /* 0x0000000904097291 */ /* 0x000fe2000f8ea0ff */
[----:B-12-4-:R-:W-:Y:S11]  /*3180*/  @!P0 BRA `(.L_x_55) ;  /* 0x0000006000d08947 */ /* 0x016ff60003800000 */
.L_x_145:
[----:B------:R-:W-:Y:S01]  /*3190*/  IADD3 R10, PT, PT, R10, 0x1, RZ ;  /* 0x000000010a0a7810 */ /* 0x000fe20007ffe0ff */
[----:B------:R-:W-:Y:S06]  /*31a0*/  BRA.U !UP3, `(.L_x_56) ;  /* 0x000000010b987547 */ /* 0x000fec000b800000 */
[----:B------:R-:W-:Y:S01]  /*31b0*/  UPLOP3.LUT UP4, UPT, UPT, UPT, UPT, 0x40, 0x4 ;  /* 0x000000000004789c */ /* 0x000fe20003f8e870 */
[----:B------:R-:W-:Y:S01]  /*31c0*/  UMOV UR16, UR10 ;  /* 0x0000000a00107c82 */ /* 0x000fe20008000000 */
[----:B------:R-:W-:Y:S01]  /*31d0*/  UMOV UR15, UR5 ;  /* 0x00000005000f7c82 */ /* 0x000fe20008000000 */
[----:B------:R-:W-:-:S08]  /*31e0*/  UMOV UR14, UR17 ;  /* 0x00000011000e7c82 */ /* 0x000fd00008000000 */
.L_x_59:
[----:B------:R-:W-:Y:S02]  /*31f0*/  UIADD3 UR16, UPT, UPT, UR16, 0x1, URZ ;  /* 0x0000000110107890 */ /* 0x000fe4000fffe0ff */
[----:B--2---:R-:W-:Y:S02]  /*3200*/  ULEA UR7, UR14, UR6, 0x3 ;  /* 0x000000060e077291 */ /* 0x004fe4000f8e18ff */
[----:B------:R-:W-:Y:S01]  /*3210*/  UISETP.NE.AND UP0, UPT, UR16, URZ, UPT ;  /* 0x000000ff1000728c */ /* 0x000fe2000bf05270 */
[----:B----4-:R-:W-:Y:S10]  /*3220*/  @P2 BRA `(.L_x_57) ;  /* 0x00000000000c2947 */ /* 0x010ff40003800000 */
[----:B-1----:R-:W-:Y:S04]  /*3230*/  SHF.L.U32 R3, R8, 0x1f, RZ ;  /* 0x0000001f08037819 */ /* 0x002fe800000006ff */
[----:B------:R-:W1:Y:S02]  /*3240*/  SYNCS.PHASECHK.TRANS64.TRYWAIT P0, [UR7], R3 ;  /* 0x00000003ff0075a7 */ /* 0x000e640008001107 */
[----:B-1----:R-:W-:Y:S05]  /*3250*/  @!P0 BRA `(.L_x_58) ;  /* 0x0000006000b48947 */ /* 0x002fea0003800000 */
.L_x_57:
[----:B------:R-:W-:Y:S01]  /*3260*/  UISETP.NE.AND UP1, UPT, UR15, 0x1, UPT ;  /* 0x000000010f00788c */ /* 0x000fe2000bf25270 */
[----:B------:R-:W-:Y:S01]  /*3270*/  PLOP3.LUT P2, PT, PT, PT, PT, 0x80, 0x8 ;  /* 0x000000000008781c */ /* 0x000fe20003f4f070 */
[----:B------:R-:W-:Y:S02]  /*3280*/  UIADD3 UR17, UPT, UPT, UR14, 0x1, URZ ;  /* 0x000000010e117890 */ /* 0x000fe4000fffe0ff */
[----:B------:R-:W-:Y:S02]  /*3290*/  ULEA UR24, UR14, UR12, 0xa ;  /* 0x0000000c0e187291 */ /* 0x000fe4000f8e50ff */
[----:B------:R-:W-:Y:S01]  /*32a0*/  UISETP.NE.AND UP2, UPT, UR17, 0x5, UPT ;  /* 0x000000051100788c */ /* 0x000fe2000bf45270 */
[----:B------:R-:W-:Y:S01]  /*32b0*/  PLOP3.LUT P0, PT, PT, PT, UP1, 0x80, 0x8 ;  /* 0x000000000008781c */ /* 0x000fe20003f0f018 */
[----:B------:R-:W-:Y:S02]  /*32c0*/  ULEA UR26, UR14, UR11, 0x8 ;  /* 0x0000000b0e1a7291 */ /* 0x000fe4000f8e40ff */
[----:B------:R-:W-:Y:S02]  /*32d0*/  USEL UR13, URZ, 0x1, UP2 ;  /* 0x00000001ff0d7887 */ /* 0x000fe40009000000 */
[----:B------:R-:W-:Y:S02]  /*32e0*/  USEL UR17, UR17, URZ, UP2 ;  /* 0x000000ff11117287 */ /* 0x000fe40009000000 */
[----:B------:R-:W-:Y:S02]  /*32f0*/  UIADD3 UR30, UPT, UPT, UR24, 0x2, URZ ;  /* 0x00000002181e7890 */ /* 0x000fe4000fffe0ff */
[----:B------:R-:W-:Y:S01]  /*3300*/  @UP1 ULEA UR4, UR17, UR6, 0x3 ;  /* 0x0000000611041291 */ /* 0x000fe2000f8e18ff */
[----:B------:R-:W-:Y:S01]  /*3310*/  LOP3.LUT R8, R8, UR13, RZ, 0x3c, !PT ;  /* 0x0000000d08087c12 */ /* 0x000fe2000f8e3cff */
[----:B------:R-:W-:Y:S02]  /*3320*/  UIADD3 UR28, UPT, UPT, UR26, 0x2, URZ ;  /* 0x000000021a1c7890 */ /* 0x000fe4000fffe0ff */
[----:B------:R-:W-:Y:S01]  /*3330*/  UIADD3 UR7, UPT, UPT, UR7, 0x28, URZ ;  /* 0x0000002807077890 */ /* 0x000fe2000fffe0ff */
[----:B-1----:R-:W-:Y:S01]  /*3340*/  @P0 SHF.L.U32 R0, R8, 0x1f, RZ ;  /* 0x0000001f08000819 */ /* 0x002fe200000006ff */
[----:B------:R-:W-:Y:S01]  /*3350*/  UMOV UR25, 0x80004020 ;  /* 0x8000402000197882 */ /* 0x000fe20000000000 */
[----:B------:R-:W-:Y:S01]  /*3360*/  UMOV UR27, 0x80004020 ;  /* 0x80004020001b7882 */ /* 0x000fe20000000000 */
[----:B------:R-:W-:Y:S01]  /*3370*/  UMOV UR31, 0x80004020 ;  /* 0x80004020001f7882 */ /* 0x000fe20000000000 */
[----:B------:R2:W4:Y:S01]  /*3380*/  @P0 SYNCS.PHASECHK.TRANS64.TRYWAIT P2, [UR4], R0 ;  /* 0x00000000ff0005a7 */ /* 0x0005220008041104 */
[----:B------:R-:W-:Y:S01]  /*3390*/  UIADD3 UR15, UPT, UPT, UR15, -0x1, URZ ;  /* 0xffffffff0f0f7890 */ /* 0x000fe2000fffe0ff */
[----:B------:R2:W-:Y:S01]  /*33a0*/  UTCIMMA gdesc[UR26], gdesc[UR24], tmem[UR9], tmem[UR22], idesc[UR23], UP4 ;  /* 0x00ff16181a0075ea */ /* 0x0005e2000a000109 */
[----:B------:R-:W-:Y:S01]  /*33b0*/  UPLOP3.LUT UP4, UPT, UPT, UPT, UPT, 0x80, 0x8 ;  /* 0x000000000008789c */ /* 0x000fe20003f8f070 */
[----:B------:R-:W-:Y:S01]  /*33c0*/  UMOV UR29, 0x80004020 ;  /* 0x80004020001d7882 */ /* 0x000fe20000000000 */
[----:B------:R-:W-:Y:S01]  /*33d0*/  UMOV UR14, UR17 ;  /* 0x00000011000e7c82 */ /* 0x000fe20008000000 */
[----:B------:R2:W-:Y:S01]  /*33e0*/  UTCIMMA gdesc[UR28], gdesc[UR30], tmem[UR9], tmem[UR20], idesc[UR21], UPT ;  /* 0x00ff141e1c0075ea */ /* 0x0005e2000b800109 */
[----:B------:R2:W-:Y:S01]  /*33f0*/  UTCBAR [UR7], URZ ;  /* 0x000000ff070073e9 */ /* 0x0005e200080000ff */
[----:B------:R-:W-:Y:S06]  /*3400*/  BRA.U UP0, `(.L_x_59) ;  /* 0xfffffffd00787547 */ /* 0x000fec000b83ffff */
.L_x_56:
[----:B------:R-:W-:Y:S01]  /*3410*/  UIADD3 UR18, UPT, UPT, UR18, 0x1, URZ ;  /* 0x0000000112127890 */ /* 0x000fe2000fffe0ff */
[C---:B------:R-:W-:Y:S01]  /*3420*/  ISETP.NE.AND P0, PT, R10.reuse, 0x2, PT ;  /* 0x000000020a00780c */ /* 0x040fe20003f05270 */
[----:B------:R-:W-:Y:S02]  /*3430*/  UIADD3 UR8, UPT, UPT, UR8, 0xc0, URZ ;  /* 0x000000c008087890 */ /* 0x000fe4000fffe0ff */
[----:B------:R-:W-:Y:S01]  /*3440*/  UISETP.NE.AND UP0, UPT, UR18, 0x4, UPT ;  /* 0x000000041200788c */ /* 0x000fe2000bf05270 */
[----:B-12---:R-:W-:Y:S02]  /*3450*/  SEL R0, RZ, 0x1, P0 ;  /* 0x00000001ff007807 */ /* 0x006fe40000000000 */
[----:B------:R-:W-:Y:S01]  /*3460*/  SEL R10, R10, RZ, P0 ;  /* 0x000000ff0a0a7207 */ /* 0x000fe20000000000 */
[----:B------:R-:W-:Y:S01]  /*3470*/  USEL UR4, URZ, 0x1, UP0 ;  /* 0x00000001ff047887 */ /* 0x000fe20008000000 */
[----:B------:R-:W-:Y:S01]  /*3480*/  LOP3.LUT R9, R9, R0, RZ, 0x3c, !PT ;  /* 0x0000000009097212 */ /* 0x000fe200078e3cff */
[----:B------:R-:W-:Y:S01]  /*3490*/  USEL UR18, UR18, URZ, UP0 ;  /* 0x000000ff12127287 */ /* 0x000fe20008000000 */
[----:B------:R1:W-:Y:S03]  /*34a0*/  UTCBAR [UR8], URZ ;  /* 0x000000ff080073e9 */ /* 0x0003e600080000ff */
[----:B------:R-:W-:Y:S01]  /*34b0*/  LOP3.LUT R11, R11, UR4, RZ, 0x3c, !PT ;  /* 0x000000040b0b7c12 */ /* 0x000fe2000f8e3cff */
[----:B------:R-:W-:Y:S07]  /*34c0*/  @P1 BRA `(.L_x_60) ;  /* 0xfffffff800b01947 */ /* 0x000fee000383ffff */
[----:B------:R-:W2:Y:S01]  /*34d0*/  S2UR UR4, SR_CgaCtaId ;  /* 0x00000000000479c3 */ /* 0x000ea20000008800 */
[----:B------:R-:W-:Y:S01]  /*34e0*/  ELECT P0, URZ, PT ;  /* 0x0000000000ff782f */ /* 0x000fe20003800000 */
[----:B------:R-:W-:Y:S01]  /*34f0*/  IMAD.MOV.U32 R0, RZ, RZ, 0x1 ;  /* 0x00000001ff007424 */ /* 0x000fe200078e00ff */
[----:B------:R-:W-:Y:S01]  /*3500*/  UIADD3 UR6, UPT, UPT, UR6, 0xe0, URZ ;  /* 0x000000e006067890 */ /* 0x000fe2000fffe0ff */
[----:B------:R-:W-:Y:S01]  /*3510*/  SHF.L.U32 R3, R11, 0x1f, RZ ;  /* 0x0000001f0b037819 */ /* 0x000fe200000006ff */
[----:B------:R-:W-:-:S03]  /*3520*/  UMOV UR5, 0x40 ;  /* 0x0000004000057882 */ /* 0x000fc60000000000 */
[----:B------:R-:W-:Y:S01]  /*3530*/  UVIRTCOUNT.DEALLOC.SMPOOL 0x80 ;  /* 0x000000800000784c */ /* 0x000fe20000000000 */
[----:B--2---:R-:W-:Y:S02]  /*3540*/  ULEA UR4, UR4, UR5, 0x18 ;  /* 0x0000000504047291 */ /* 0x004fe4000f8ec0ff */
[----:B------:R-:W-:-:S07]  /*3550*/  ULEA UR5, UR18, UR6, 0x3 ;  /* 0x0000000612057291 */ /* 0x000fce000f8e18ff */
[----:B------:R2:W-:Y:S02]  /*3560*/  @P0 STS.U8 [UR4+0x1c], R0 ;  /* 0x00001c00ff000988 */ /* 0x0005e40008000004 */
[----:B------:R-:W3:Y:S02]  /*3570*/  SYNCS.PHASECHK.TRANS64.TRYWAIT P0, [UR5], R3 ;  /* 0x00000003ff0075a7 */ /* 0x000ee40008001105 */
[----:B--23--:R-:W-:Y:S05]  /*3580*/  @!P0 BRA `(.L_x_61) ;  /* 0x0000006000008947 */ /* 0x00cfea0003800000 */
.L_x_148:
[----:B------:R-:W-:-:S04]  /*3590*/  UIADD3 UR7, UPT, UPT, UR18, 0x1, URZ ;  /* 0x0000000112077890 */ /* 0x000fc8000fffe0ff */
[----:B------:R-:W-:-:S04]  /*35a0*/  UISETP.NE.AND UP0, UPT, UR7, 0x4, UPT ;  /* 0x000000040700788c */ /* 0x000fc8000bf05270 */
[----:B-1----:R-:W-:Y:S02]  /*35b0*/  USEL UR8, URZ, 0x1, UP0 ;  /* 0x00000001ff087887 */ /* 0x002fe40008000000 */
[----:B------:R-:W-:-:S04]  /*35c0*/  USEL UR7, UR7, URZ, UP0 ;  /* 0x000000ff07077287 */ /* 0x000fc80008000000 */
[----:B------:R-:W-:Y:S01]  /*35d0*/  ULEA UR5, UR7, UR6, 0x3 ;  /* 0x0000000607057291 */ /* 0x000fe2000f8e18ff */
[----:B------:R-:W-:-:S04]  /*35e0*/  LOP3.LUT R2, R11, UR8, RZ, 0x3c, !PT ;  /* 0x000000080b027c12 */ /* 0x000fc8000f8e3cff */
[----:B--2---:R-:W-:-:S04]  /*35f0*/  SHF.L.U32 R3, R2, 0x1f, RZ ;  /* 0x0000001f02037819 */ /* 0x004fc800000006ff */
[----:B------:R-:W1:Y:S02]  /*3600*/  SYNCS.PHASECHK.TRANS64.TRYWAIT P0, [UR5], R3 ;  /* 0x00000003ff0075a7 */ /* 0x000e640008001105 */
[----:B-1----:R-:W-:Y:S05]  /*3610*/  @!P0 BRA `(.L_x_62) ;  /* 0x0000005c00f48947 */ /* 0x002fea0003800000 */
.L_x_150:
        /* <DEDUP_REMOVED lines=9> */
.L_x_152:
[----:B------:R-:W-:-:S04]  /*36b0*/  UIADD3 UR7, UPT, UPT, UR7, 0x1, URZ ;  /* 0x0000000107077890 */ /* 0x000fc8000fffe0ff */
[----:B------:R-:W-:-:S04]  /*36c0*/  UISETP.NE.AND UP0, UPT, UR7, 0x4, UPT ;  /* 0x000000040700788c */ /* 0x000fc8000bf05270 */
[----:B------:R-:W-:Y:S02]  /*36d0*/  USEL UR5, URZ, 0x1, UP0 ;  /* 0x00000001ff057887 */ /* 0x000fe40008000000 */
[----:B------:R-:W-:-:S04]  /*36e0*/  USEL UR7, UR7, URZ, UP0 ;  /* 0x000000ff07077287 */ /* 0x000fc80008000000 */
[----:B------:R-:W-:Y:S01]  /*36f0*/  ULEA UR7, UR7, UR6, 0x3 ;  /* 0x0000000607077291 */ /* 0x000fe2000f8e18ff */
[----:B-1----:R-:W-:-:S04]  /*3700*/  LOP3.LUT R3, R2, UR5, RZ, 0x3c, !PT ;  /* 0x0000000502037c12 */ /* 0x002fc8000f8e3cff */
[----:B------:R-:W-:-:S04]  /*3710*/  SHF.L.U32 R3, R3, 0x1f, RZ ;  /* 0x0000001f03037819 */ /* 0x000fc800000006ff */
[----:B------:R-:W1:Y:S02]  /*3720*/  SYNCS.PHASECHK.TRANS64.TRYWAIT P0, [UR7], R3 ;  /* 0x00000003ff0075a7 */ /* 0x000e640008001107 */
[----:B-1----:R-:W-:Y:S05]  /*3730*/  @!P0 BRA `(.L_x_64) ;  /* 0x0000005c00dc8947 */ /* 0x002fea0003800000 */
.L_x_154:
[----:B------:R-:W-:Y:S01]  /*3740*/  NOP ;  /* 0x0000000000007918 */ /* 0x000fe20000000000 */
[----:B-1----:R-:W1:Y:S01]  /*3750*/  LDS R0, [UR4+0x14] ;  /* 0x00001404ff007984 */ /* 0x002e620008000800 */
[----:B------:R-:W-:Y:S01]  /*3760*/  ULOP3.LUT UR6, UR19, 0xffff, URZ, 0xc0, !UPT ;  /* 0x0000ffff13067892 */ /* 0x000fe2000f8ec0ff */
[----:B------:R-:W-:Y:S01]  /*3770*/  UMOV UR8, 0xffff ;  /* 0x0000ffff00087882 */ /* 0x000fe20000000000 */
[----:B------:R-:W-:Y:S02]  /*3780*/  UMOV UR5, 0x1 ;  /* 0x0000000100057882 */ /* 0x000fe40000000000 */
[----:B------:R-:W-:-:S04]  /*3790*/  USHF.R.U32.HI UR6, URZ, 0x5, UR6 ;  /* 0x00000005ff067899 */ /* 0x000fc80008011606 */
[----:B------:R-:W-:Y:S02]  /*37a0*/  USHF.L.U32 UR8, UR8, UR6, URZ ;  /* 0x0000000608087299 */ /* 0x000fe400080006ff */
[----:B------:R-:W-:-:S04]  /*37b0*/  USHF.L.U32 UR5, UR5, UR6, URZ ;  /* 0x0000000605057299 */ /* 0x000fc800080006ff */
[----:B-1----:R-:W-:-:S04]  /*37c0*/  LOP3.LUT R0, R0, UR8, RZ, 0xc0, !PT ;  /* 0x0000000800007c12 */ /* 0x002fc8000f8ec0ff */
[----:B------:R-:W-:-:S13]  /*37d0*/  ISETP.NE.AND P0, PT, R0, UR8, PT ;  /* 0x0000000800007c0c */ /* 0x000fda000bf05270 */
[----:B------:R-:W-:Y:S05]  /*37e0*/  @P0 BRA `(.L_x_65) ;  /* 0x0000000000580947 */ /* 0x000fea0003800000 */
[----:B------:R-:W1:Y:S02]  /*37f0*/  LDS R0, [UR4+0x18] ;  /* 0x00001804ff007984 */ /* 0x000e640008000800 */
[----:B-1----:R-:W-:-:S04]  /*3800*/  LOP3.LUT R0, R0, UR5, RZ, 0xc0, !PT ;  /* 0x0000000500007c12 */ /* 0x002fc8000f8ec0ff */
[----:B------:R-:W-:-:S13]  /*3810*/  ISETP.NE.AND P0, PT, R0, UR5, PT ;  /* 0x0000000500007c0c */ /* 0x000fda000bf05270 */
[----:B------:R-:W-:Y:S05]  /*3820*/  @P0 BRA `(.L_x_66) ;  /* 0x00000000003c0947 */ /* 0x000fea0003800000 */
[----:B------:R-:W1:Y:S01]  /*3830*/  S2R R2, SR_LANEID ;  /* 0x0000000000027919 */ /* 0x000e620000000000 */
[----:B------:R-:W-:Y:S01]  /*3840*/  ULOP3.LUT UR8, URZ, UR8, URZ, 0x33, !UPT ;  /* 0x00000008ff087292 */ /* 0x000fe2000f8e33ff */
[----:B------:R-:W-:Y:S01]  /*3850*/  LOP3.LUT R4, RZ, UR5, RZ, 0x33, !PT ;  /* 0x00000005ff047c12 */ /* 0x000fe2000f8e33ff */
[----:B------:R-:W-:Y:S02]  /*3860*/  VOTEU.ANY UR7, UPT, PT ;  /* 0x0000000000077886 */ /* 0x000fe400038e0100 */
[----:B------:R-:W-:Y:S01]  /*3870*/  UFLO.U32 UR7, UR7 ;  /* 0x00000007000772bd */ /* 0x000fe200080e0000 */
[----:B------:R-:W2:Y:S01]  /*3880*/  REDUX UR5, R4 ;  /* 0x00000000040573c4 */ /* 0x000ea20000000000 */
[----:B------:R-:W-:-:S06]  /*3890*/  IMAD.U32 R0, RZ, RZ, UR8 ;  /* 0x00000008ff007e24 */ /* 0x000fcc000f8e00ff */
[----:B------:R3:W-:Y:S01]  /*38a0*/  UTCATOMSWS.AND URZ, UR8 ;  /* 0x0000000800ff79e3 */ /* 0x0007e20008000000 */
[----:B------:R-:W4:Y:S01]  /*38b0*/  REDUX UR6, R0 ;  /* 0x00000000000673c4 */ /* 0x000f220000000000 */
[----:B-1----:R-:W-:Y:S01]  /*38c0*/  ISETP.EQ.U32.AND P0, PT, R2, UR7, PT ;  /* 0x0000000702007c0c */ /* 0x002fe2000bf02070 */
[----:B--2---:R-:W-:Y:S01]  /*38d0*/  IMAD.U32 R2, RZ, RZ, UR5 ;  /* 0x00000005ff027e24 */ /* 0x004fe2000f8e00ff */
[----:B----4-:R-:W-:-:S11]  /*38e0*/  MOV R3, UR6 ;  /* 0x0000000600037c02 */ /* 0x010fd60008000f00 */
[----:B------:R3:W-:Y:S04]  /*38f0*/  @P0 ATOMS.AND RZ, [UR4+0x14], R3 ;  /* 0x00001403ffff098c */ /* 0x0007e8000a800004 */
[----:B------:R3:W-:Y:S01]  /*3900*/  @P0 ATOMS.AND RZ, [UR4+0x18], R2 ;  /* 0x00001802ffff098c */ /* 0x0007e2000a800004 */
[----:B------:R-:W-:Y:S05]  /*3910*/  BRA `(.L_x_67) ;  /* 0x0000000000147947 */ /* 0x000fea0003800000 */
.L_x_66:
[----:B------:R-:W-:Y:S02]  /*3920*/  MOV R2, 0x3940 ;  /* 0x0000394000027802 */ /* 0x000fe40000000f00 */
[----:B----45:R-:W-:Y:S05]  /*3930*/  CALL.REL.NOINC `($__internal_0_$__cuda_sm10x_tcgen05_guardrail_trap_col_being_dealloced_not_returned_by_alloc) ;  /* 0x0000006000c07944 */ /* 0x030fea0003c00000 */
[----:B------:R-:W-:Y:S05]  /*3940*/  BRA `(.L_x_67) ;  /* 0x0000000000087947 */ /* 0x000fea0003800000 */
.L_x_65:
[----:B------:R-:W-:Y:S02]  /*3950*/  MOV R2, 0x3970 ;  /* 0x0000397000027802 */ /* 0x000fe40000000f00 */
[----:B----45:R-:W-:Y:S05]  /*3960*/  CALL.REL.NOINC `($__internal_2_$__cuda_sm10x_tcgen05_guardrail_trap_unallocated_columns_being_dealloced) ;  /* 0x0000006000cc7944 */ /* 0x030fea0003c00000 */
.L_x_67:
[----:B------:R-:W-:Y:S01]  /*3970*/  NOP ;  /* 0x0000000000007918 */ /* 0x000fe20000000000 */
[----:B---3--:R-:W-:Y:S05]  /*3980*/  EXIT ;  /* 0x000000000000794d */ /* 0x008fea0003800000 */
.L_x_49:
[----:B------:R-:W-:-:S09]  /*3990*/  UISETP.NE.OR UP2, UPT, UR8, 0x3, !UP2 ;  /* 0x000000030800788c */ /* 0x000fd2000d745670 */
[----:B------:R-:W-:Y:S05]  /*39a0*/  BRA.U UP2, `(.L_x_68) ;  /* 0x0000001102147547 */ /* 0x000fea000b800000 */
[----:B------:R-:W1:Y:S01]  /*39b0*/  LDC R0, c[0x0][0xb30] ;  /* 0x0002cc00ff007b82 */ /* 0x000e620000000800 */
[----:B------:R-:W2:Y:S01]  /*39c0*/  LDCU.64 UR8, c[0x0][0x888] ;  /* 0x00011100ff0877ac */ /* 0x000ea20008000a00 */
[----:B------:R-:W-:Y:S02]  /*39d0*/  HFMA2 R29, -RZ, RZ, 0, 0 ;  /* 0x00000000ff1d7431 */ /* 0x000fe400000001ff */
[----:B------:R-:W-:Y:S01]  /*39e0*/  IMAD.MOV.U32 R31, RZ, RZ, 0x1 ;  /* 0x00000001ff1f7424 */ /* 0x000fe200078e00ff */
[----:B------:R-:W-:Y:S01]  /*39f0*/  MOV R23, 0x1000 ;  /* 0x0000100000177802 */ /* 0x000fe20000000f00 */
[----:B------:R-:W4:Y:S01]  /*3a00*/  LDCU.64 UR4, c[0x0][0x890] ;  /* 0x00011200ff0477ac */ /* 0x000f220008000a00 */
[----:B------:R-:W-:Y:S01]  /*3a10*/  IMAD.MOV.U32 R30, RZ, RZ, RZ ;  /* 0x000000ffff1e7224 */ /* 0x000fe200078e00ff */
[----:B------:R-:W3:Y:S01]  /*3a20*/  LDC R19, c[0x0][0x370] ;  /* 0x0000dc00ff137b82 */ /* 0x000ee20000000800 */
[----:B------:R-:W-:Y:S01]  /*3a30*/  UMOV UR7, 0x400 ;  /* 0x0000040000077882 */ /* 0x000fe20000000000 */
[----:B------:R-:W-:-:S02]  /*3a40*/  UPLOP3.LUT UP1, UPT, UPT, UPT, UPT, 0x40, 0x4 ;  /* 0x000000000004789c */ /* 0x000fc40003f2e870 */
[----:B------:R-:W-:-:S04]  /*3a50*/  ULEA UR7, UR37, UR7, 0x18 ;  /* 0x0000000725077291 */ /* 0x000fc8000f8ec0ff */
[----:B------:R-:W3:Y:S01]  /*3a60*/  LDC R2, c[0x0][0xb0c] ;  /* 0x0002c300ff027b82 */ /* 0x000ee20000000800 */
[----:B------:R-:W-:Y:S02]  /*3a70*/  UIADD3 UR13, UPT, UPT, UR7, 0x68, URZ ;  /* 0x00000068070d7890 */ /* 0x000fe4000fffe0ff */
[----:B--2---:R-:W-:Y:S02]  /*3a80*/  UISETP.NE.U32.AND UP2, UPT, UR8, URZ, UPT ;  /* 0x000000ff0800728c */ /* 0x004fe4000bf45070 */
[----:B------:R-:W-:Y:S02]  /*3a90*/  UIADD3 UR33, UPT, UPT, UR7, 0x50, URZ ;  /* 0x0000005007217890 */ /* 0x000fe4000fffe0ff */
[----:B----4-:R-:W-:Y:S01]  /*3aa0*/  UISETP.NE.U32.AND UP3, UPT, UR4, URZ, UPT ;  /* 0x000000ff0400728c */ /* 0x010fe2000bf65070 */
[----:B------:R-:W2:Y:S01]  /*3ab0*/  LDC R18, c[0x0][0xb20] ;  /* 0x0002c800ff127b82 */ /* 0x000ea20000000800 */
[----:B-1----:R-:W-:Y:S01]  /*3ac0*/  ISETP.NE.AND P1, PT, R0, 0x1, PT ;  /* 0x000000010000780c */ /* 0x002fe20003f25270 */
[----:B------:R-:W-:-:S02]  /*3ad0*/  UISETP.NE.AND.EX UP2, UPT, UR9, URZ, UPT, UP2 ;  /* 0x000000ff0900728c */ /* 0x000fc4000bf45320 */
[----:B------:R-:W-:Y:S02]  /*3ae0*/  UIADD3 UR25, UPT, UPT, UR7, 0x58, URZ ;  /* 0x0000005807197890 */ /* 0x000fe4000fffe0ff */
[----:B------:R-:W-:Y:S02]  /*3af0*/  UIADD3 UR17, UPT, UPT, UR7, 0x60, URZ ;  /* 0x0000006007117890 */ /* 0x000fe4000fffe0ff */
[----:B------:R-:W1:Y:S01]  /*3b00*/  LDC.64 R32, c[0x0][0x348] ;  /* 0x0000d200ff207b82 */ /* 0x000e620000000a00 */
[----:B------:R-:W-:Y:S02]  /*3b10*/  UPRMT UR13, UR37, 0x654, UR13 ;  /* 0x00000654250d7896 */ /* 0x000fe4000800000d */
[----:B------:R-:W-:-:S05]  /*3b20*/  UISETP.NE.AND.EX UP3, UPT, UR5, URZ, UPT, UP3 ;  /* 0x000000ff0500728c */ /* 0x000fca000bf65330 */
[----:B------:R-:W4:Y:S08]  /*3b30*/  LDC.64 R16, c[0x0][0xb10] ;  /* 0x0002c400ff107b82 */ /* 0x000f300000000a00 */
[----:B------:R-:W1:Y:S08]  /*3b40*/  LDC.64 R6, c[0x0][0xb18] ;  /* 0x0002c600ff067b82 */ /* 0x000e700000000a00 */
[----:B------:R-:W1:Y:S08]  /*3b50*/  LDC.64 R4, c[0x0][0xb28] ;  /* 0x0002ca00ff047b82 */ /* 0x000e700000000a00 */
[----:B--23--:R-:W1:Y:S02]  /*3b60*/  LDC R22, c[0x0][0x374] ;  /* 0x0000dd00ff167b82 */ /* 0x00ce640000000800 */
.L_x_79:
[C---:B------:R-:W-:Y:S02]  /*3b70*/  LEA R0, R30.reuse, UR7, 0x3 ;  /* 0x000000071e007c11 */ /* 0x040fe4000f8e18ff */
[----:B------:R-:W-:Y:S02]  /*3b80*/  SHF.L.U32 R3, R29, 0x1f, RZ ;  /* 0x0000001f1d037819 */ /* 0x000fe400000006ff */
[----:B------:R-:W-:Y:S02]  /*3b90*/  LEA R24, R30, UR7, 0x4 ;  /* 0x000000071e187c11 */ /* 0x000fe4000f8e20ff */
[----:B--2---:R-:W2:Y:S02]  /*3ba0*/  SYNCS.PHASECHK.TRANS64.TRYWAIT P0, [R0+URZ+0xa0], R3 ;  /* 0x0000a003000075a7 */ /* 0x004ea400080011ff */
[----:B--2---:R-:W-:Y:S05]  /*3bb0*/  @!P0 BRA `(.L_x_69) ;  /* 0x0000005800d48947 */ /* 0x004fea0003800000 */
.L_x_155:
[----:B------:R-:W-:Y:S01]  /*3bc0*/  ISETP.GE.AND P0, PT, R40, 0x1, PT ;  /* 0x000000012800780c */ /* 0x000fe20003f06270 */
[----:B------:R-:W3:Y:S01]  /*3bd0*/  LDS.128 R24, [R24+0x130] ;  /* 0x0001300018187984 */ /* 0x000ee20000000c00 */
[----:B--2---:R-:W-:Y:S01]  /*3be0*/  VIADD R0, R0, 0xb0 ;  /* 0x000000b000007836 */ /* 0x004fe20000000000 */
[----:B------:R-:W-:Y:S01]  /*3bf0*/  @!PT LDS RZ, [RZ] ;  /* 0x00000000fffff984 */ /* 0x000fe20000000800 */
[----:B------:R-:W-:Y:S01]  /*3c00*/  @!PT LDS RZ, [RZ] ;  /* 0x00000000fffff984 */ /* 0x000fe20000000800 */
[----:B------:R-:W-:Y:S01]  /*3c10*/  @!PT LDS RZ, [RZ] ;  /* 0x00000000fffff984 */ /* 0x000fe20000000800 */
[----:B------:R-:W-:Y:S01]  /*3c20*/  @!PT LDS RZ, [RZ] ;  /* 0x00000000fffff984 */ /* 0x000fe20000000800 */
[----:B------:R2:W-:Y:S06]  /*3c30*/  MEMBAR.ALL.CTA ;  /* 0x0000000000007992 */ /* 0x0005ec0000008000 */
[----:B--2---:R-:W2:Y:S01]  /*3c40*/  FENCE.VIEW.ASYNC.S ;  /* 0x00000000000073c6 */ /* 0x004ea20000000000 */
[----:B------:R-:W-:Y:S04]  /*3c50*/  PRMT R0, RZ, 0x654, R0 ;  /* 0x00000654ff007816 */ /* 0x000fe80000000000 */
[----:B--2---:R2:W-:Y:S01]  /*3c60*/  SYNCS.ARRIVE.TRANS64.RED.A1T0 RZ, [R0+URZ], RZ ;  /* 0x000000ff00ff79a7 */ /* 0x0045e200081004ff */
[----:B---3--:R-:W-:Y:S11]  /*3c70*/  LOP3.LUT P3, RZ, R26, 0x1, RZ, 0xc0, !PT ;  /* 0x000000011aff7812 */ /* 0x008ff6000786c0ff */
[----:B------:R-:W-:Y:S02]  /*3c80*/  @!UPT UIADD3 URZ, UPT, UPT, URZ, URZ, URZ ;  /* 0x000000fffffff290 */ /* 0x000fe4000fffe0ff */
[----:B------:R-:W-:Y:S02]  /*3c90*/  @P3 MOV R13, R24 ;  /* 0x00000018000d3202 */ /* 0x000fe40000000f00 */
[----:B------:R-:W-:Y:S01]  /*3ca0*/  @P3 LOP3.LUT R8, R25, 0xffff, RZ, 0xc0, !PT ;  /* 0x0000ffff19083812 */ /* 0x000fe200078ec0ff */
[----:B--2---:R-:W-:Y:S06]  /*3cb0*/  @!P0 BRA `(.L_x_70) ;  /* 0x0000000000a48947 */ /* 0x004fec0003800000 */
[----:B-1----:R-:W-:Y:S01]  /*3cc0*/  IMAD.HI.U32 R35, R22, R7, RZ ;  /* 0x0000000716237227 */ /* 0x002fe200078e00ff */
[----:B------:R-:W-:Y:S02]  /*3cd0*/  ISETP.NE.AND P0, PT, R6, 0x1, PT ;  /* 0x000000010600780c */ /* 0x000fe40003f05270 */
[----:B------:R-:W-:Y:S01]  /*3ce0*/  ISETP.NE.AND P2, PT, R40, 0x1, PT ;  /* 0x000000012800780c */ /* 0x000fe20003f45270 */
[----:B----4-:R-:W-:Y:S01]  /*3cf0*/  IMAD.HI.U32 R34, R19, R16, RZ ;  /* 0x0000001013227227 */ /* 0x010fe200078e00ff */
[----:B------:R-:W-:Y:S02]  /*3d00*/  SHF.R.U32.HI R35, RZ, R18, R35 ;  /* 0x00000012ff237219 */ /* 0x000fe40000011623 */
[----:B------:R-:W-:Y:S01]  /*3d10*/  ISETP.NE.AND P4, PT, R2, 0x1, PT ;  /* 0x000000010200780c */ /* 0x000fe20003f85270 */
[----:B------:R-:W-:Y:S01]  /*3d20*/  IMAD.HI.U32 R36, R13, R16, RZ ;  /* 0x000000100d247227 */ /* 0x000fe200078e00ff */
[----:B------:R-:W-:Y:S02]  /*3d30*/  SHF.R.U32.HI R34, RZ, R17, R34 ;  /* 0x00000011ff227219 */ /* 0x000fe40000011622 */
[----:B------:R-:W-:Y:S01]  /*3d40*/  SEL R3, R22, R35, !P0 ;  /* 0x0000002316037207 */ /* 0x000fe20004000000 */
[C---:B------:R-:W-:Y:S01]  /*3d50*/  IMAD.HI.U32 R35, R8.reuse, R7, RZ ;  /* 0x0000000708237227 */ /* 0x040fe200078e00ff */
[----:B------:R-:W-:Y:S02]  /*3d60*/  SEL R11, R19, R34, !P4 ;  /* 0x00000022130b7207 */ /* 0x000fe40006000000 */
[----:B------:R-:W-:Y:S01]  /*3d70*/  SHF.R.U32.HI R36, RZ, R17, R36 ;  /* 0x00000011ff247219 */ /* 0x000fe20000011624 */
[----:B------:R-:W-:Y:S01]  /*3d80*/  IMAD.HI.U32 R38, R3, R4, RZ ;  /* 0x0000000403267227 */ /* 0x000fe200078e00ff */
[----:B------:R-:W-:Y:S03]  /*3d90*/  SHF.R.U32.HI R35, RZ, R18, R35 ;  /* 0x00000012ff237219 */ /* 0x000fe60000011623 */
[----:B------:R-:W-:Y:S01]  /*3da0*/  IMAD.HI.U32 R34, R11, R4, RZ ;  /* 0x000000040b227227 */ /* 0x000fe200078e00ff */
[----:B------:R-:W-:Y:S02]  /*3db0*/  @P2 SHF.R.U32.HI R3, RZ, R5, R38 ;  /* 0x00000005ff032219 */ /* 0x000fe40000011626 */
[----:B------:R-:W-:Y:S02]  /*3dc0*/  SEL R9, R8, R35, !P0 ;  /* 0x0000002308097207 */ /* 0x000fe40004000000 */
[----:B------:R-:W-:Y:S01]  /*3dd0*/  @P2 SHF.R.U32.HI R11, RZ, R5, R34 ;  /* 0x00000005ff0b2219 */ /* 0x000fe20000011622 */
[C---:B------:R-:W-:Y:S01]  /*3de0*/  IMAD R10, R40.reuse, R3, RZ ;  /* 0x00000003280a7224 */ /* 0x040fe200078e02ff */
[----:B------:R-:W-:Y:S01]  /*3df0*/  SEL R3, R13, R36, !P4 ;  /* 0x000000240d037207 */ /* 0x000fe20006000000 */
[C---:B------:R-:W-:Y:S03]  /*3e00*/  IMAD.HI.U32 R14, R9.reuse, R4, RZ ;  /* 0x00000004090e7227 */ /* 0x040fe600078e00ff */
[----:B------:R-:W-:Y:S01]  /*3e10*/  ISETP.GE.AND P0, PT, R9, R10, PT ;  /* 0x0000000a0900720c */ /* 0x000fe20003f06270 */
[C---:B------:R-:W-:Y:S01]  /*3e20*/  IMAD R12, R40.reuse, R11, RZ ;  /* 0x0000000b280c7224 */ /* 0x040fe200078e02ff */
[-C--:B------:R-:W-:Y:S04]  /*3e30*/  SHF.R.U32.HI R14, RZ, R5.reuse, R14 ;  /* 0x00000005ff0e7219 */ /* 0x080fe8000001160e */
[----:B------:R-:W-:Y:S02]  /*3e40*/  ISETP.GE.OR P0, PT, R3, R12, P0 ;  /* 0x0000000c0300720c */ /* 0x000fe40000706670 */
[----:B------:R-:W-:Y:S05]  /*3e50*/  SEL R15, R9, R14, !P2 ;  /* 0x0000000e090f7207 */ /* 0x000fea0005000000 */
[----:B------:R-:W-:Y:S04]  /*3e60*/  IMAD.MOV R14, RZ, RZ, -R15 ;  /* 0x000000ffff0e7224 */ /* 0x000fe800078e0a0f */
[----:B------:R-:W-:Y:S02]  /*3e70*/  IMAD R14, R40, R14, R9 ;  /* 0x0000000e280e7224 */ /* 0x000fe400078e0209 */
[C---:B------:R-:W-:Y:S05]  /*3e80*/  @!P0 IMAD.HI.U32 R10, R3.reuse, R4, RZ ;  /* 0x00000004030a8227 */ /* 0x040fea00078e00ff */
[----:B------:R-:W-:Y:S04]  /*3e90*/  @!P0 SHF.R.U32.HI R10, RZ, R5, R10 ;  /* 0x00000005ff0a8219 */ /* 0x000fe8000001160a */
[----:B------:R-:W-:Y:S01]  /*3ea0*/  @!P0 SEL R0, R3, R10, !P2 ;  /* 0x0000000a03008207 */ /* 0x000fe20005000000 */
[----:B------:R-:W-:Y:S03]  /*3eb0*/  IMAD.MOV R10, RZ, RZ, -R3 ;  /* 0x000000ffff0a7224 */ /* 0x000fe600078e0a03 */
[----:B------:R-:W-:Y:S01]  /*3ec0*/  @!P0 IADD3 R15, PT, PT, R15, -R0, RZ ;  /* 0x800000000f0f8210 */ /* 0x000fe20007ffe0ff */
[----:B------:R-:W-:Y:S01]  /*3ed0*/  @!P0 IMAD R0, R11, R14, R0 ;  /* 0x0000000e0b008224 */ /* 0x000fe200078e0200 */
[----:B------:R-:W-:Y:S01]  /*3ee0*/  IADD3 R11, PT, PT, -R9, RZ, RZ ;  /* 0x000000ff090b7210 */ /* 0x000fe20007ffe1ff */
[----:B------:R-:W-:Y:S02]  /*3ef0*/  IMAD R13, R2, R10, R13 ;  /* 0x0000000a020d7224 */ /* 0x000fe400078e020d */
[----:B------:R-:W-:Y:S02]  /*3f00*/  @!P0 IMAD R9, R15, R40, R3 ;  /* 0x000000280f098224 */ /* 0x000fe400078e0203 */
[----:B------:R-:W-:Y:S02]  /*3f10*/  @!P0 IMAD.MOV.U32 R3, RZ, RZ, R0 ;  /* 0x000000ffff038224 */ /* 0x000fe400078e0000 */
[----:B------:R-:W-:Y:S02]  /*3f20*/  IMAD R8, R6, R11, R8 ;  /* 0x0000000b06087224 */ /* 0x000fe400078e0208 */
[----:B------:R-:W-:Y:S02]  /*3f30*/  IMAD R13, R3, R2, R13 ;  /* 0x00000002030d7224 */ /* 0x000fe400078e020d */
[----:B------:R-:W-:Y:S02]  /*3f40*/  IMAD R8, R9, R6, R8 ;  /* 0x0000000609087224 */ /* 0x000fe400078e0208 */
.L_x_70:
[----:B------:R-:W-:Y:S05]  /*3f50*/  BRA.U UP1, `(.L_x_71) ;  /* 0x0000000101107547 */ /* 0x000fea000b800000 */
[----:B------:R-:W-:Y:S04]  /*3f60*/  MOV R0, UR6 ;  /* 0x0000000600007c02 */ /* 0x000fe80008000f00 */
[----:B------:R-:W-:Y:S04]  /*3f70*/  SHF.L.U32 R3, R0, 0x1f, RZ ;  /* 0x0000001f00037819 */ /* 0x000fe800000006ff */
[----:B------:R-:W2:Y:S02]  /*3f80*/  SYNCS.PHASECHK.TRANS64.TRYWAIT P0, [UR7+0x98], R3 ;  /* 0x00009803ff0075a7 */ /* 0x000ea40008001107 */
[----:B--2---:R-:W-:Y:S05]  /*3f90*/  @!P0 BRA `(.L_x_72) ;  /* 0x0000005400f08947 */ /* 0x004fea0003800000 */
.L_x_71:
[----:B------:R-:W-:Y:S02]  /*3fa0*/  R2UR UR35, R21 ;  /* 0x00000000152372ca */ /* 0x000fe400000e0000 */
[----:B------:R-:W-:Y:S02]  /*3fb0*/  R2UR UR34, R20 ;  /* 0x00000000142272ca */ /* 0x000fe400000e0000 */
[----:B------:R-:W-:Y:S02]  /*3fc0*/  ISETP.NE.U32.AND P2, PT, RZ, UR4, PT ;  /* 0x00000004ff007c0c */ /* 0x000fe4000bf45070 */
[----:B------:R-:W-:Y:S02]  /*3fd0*/  SHF.L.U32 R12, R31, 0x1f, RZ ;  /* 0x0000001f1f0c7819 */ /* 0x000fe400000006ff */
[----:B------:R-:W-:Y:S05]  /*3fe0*/  ISETP.NE.AND.EX P2, PT, RZ, UR5, PT, P2 ;  /* 0x00000005ff007c0c */ /* 0x000fea000bf45320 */
[----:B------:R-:W-:Y:S02]  /*3ff0*/  USHF.L.U32 UR35, UR35, 0x6, URZ ;  /* 0x0000000623237899 */ /* 0x000fe400080006ff */
[----:B------:R-:W-:Y:S01]  /*4000*/  USHF.L.U32 UR34, UR34, 0x8, URZ ;  /* 0x0000000822227899 */ /* 0x000fe200080006ff */
[----:B------:R-:W-:Y:S11]  /*4010*/  BRA.U !UP3, `(.L_x_73) ;  /* 0x000000010b347547 */ /* 0x000ff6000b800000 */
[----:B------:R-:W-:Y:S01]  /*4020*/  UPLOP3.LUT UP0, UPT, UPT, UPT, UP2, 0x80, 0x8 ;  /* 0x000000000008789c */ /* 0x000fe20003f0f020 */
[----:B--2---:R-:W-:Y:S02]  /*4030*/  HFMA2 R0, -RZ, RZ, 0, 5.9604644775390625e-08 ;  /* 0x00000001ff007431 */ /* 0x004fe400000001ff */
[----:B------:R-:W-:Y:S03]  /*4040*/  IMAD.MOV.U32 R91, RZ, RZ, 0x1 ;  /* 0x00000001ff5b7424 */ /* 0x000fe600078e00ff */
[----:B------:R-:W-:Y:S05]  /*4050*/  PLOP3.LUT P0, PT, PT, PT, UP0, 0x80, 0x8 ;  /* 0x000000000008781c */ /* 0x000fea0003f0f008 */
[----:B------:R-:W2:Y:S01]  /*4060*/  @UP0 LDCU.64 UR10, c[0x0][0x888] ;  /* 0x00011100ff0a07ac */ /* 0x000ea20008000a00 */
[----:B------:R-:W-:Y:S07]  /*4070*/  @UP0 UIMAD UR8, UR36, UR4, URZ ;  /* 0x00000004240802a4 */ /* 0x000fee000f8e02ff */
[----:B------:R-:W-:Y:S01]  /*4080*/  @!P0 PRMT R91, R0, 0x7610, R91 ;  /* 0x00007610005b8816 */ /* 0x000fe2000000005b */
[----:B--2---:R-:W-:Y:S03]  /*4090*/  @UP0 UIMAD.WIDE UR10, UR8, 0x4, UR10 ;  /* 0x00000004080a08a5 */ /* 0x004fe6000f8e020a */
[----:B------:R-:W2:Y:S03]  /*40a0*/  @!UP0 LDCU UR8, c[0x0][0x880] ;  /* 0x00011000ff0887ac */ /* 0x000ea60008000800 */
[----:B------:R-:W-:Y:S01]  /*40b0*/  IMAD.U32 R10, RZ, RZ, UR10 ;  /* 0x0000000aff0a7e24 */ /* 0x000fe2000f8e00ff */
[----:B------:R-:W-:Y:S05]  /*40c0*/  MOV R11, UR11 ;  /* 0x0000000b000b7c02 */ /* 0x000fea0008000f00 */
[----:B-----5:R3:W5:Y:S02]  /*40d0*/  @P0 LDG.E R50, desc[UR46][R10.64] ;  /* 0x0000002e0a320981 */ /* 0x020764000c1e1900 */
[----:B--23--:R-:W-:Y:S07]  /*40e0*/  @!P0 IMAD.U32 R50, RZ, RZ, UR8 ;  /* 0x00000008ff328e24 */ /* 0x00cfee000f8e00ff */
.L_x_73:
[----:B-----5:R-:W-:Y:S01]  /*40f0*/  @!P2 ISETP.EQ.AND P0, PT, R50, RZ, PT ;  /* 0x000000ff3200a20c */ /* 0x020fe20003f02270 */
[----:B------:R-:W-:Y:S01]  /*4100*/  @!UPT UIADD3 URZ, UPT, UPT, URZ, URZ, URZ ;  /* 0x000000fffffff290 */ /* 0x000fe2000fffe0ff */
[----:B------:R-:W-:Y:S11]  /*4110*/  @!P2 BRA `(.L_x_74) ;  /* 0x000000000014a947 */ /* 0x000ff60003800000 */
[----:B------:R-:W-:Y:S02]  /*4120*/  LOP3.LUT P2, RZ, R91, 0xff, RZ, 0xc0, !PT ;  /* 0x000000ff5bff7812 */ /* 0x000fe4000784c0ff */
[----:B------:R-:W-:Y:S04]  /*4130*/  PLOP3.LUT P0, PT, PT, PT, UP0, 0x80, 0x8 ;  /* 0x000000000008781c */ /* 0x000fe80003f0f008 */
[----:B------:R-:W-:Y:S07]  /*4140*/  PLOP3.LUT P0, PT, P0, PT, PT, 0x8, 0x80 ;  /* 0x000000000080781c */ /* 0x000fee000070e170 */
[----:B------:R-:W-:Y:S11]  /*4150*/  @P2 ISETP.EQ.AND P0, PT, R50, RZ, PT ;  /* 0x000000ff3200220c */ /* 0x000ff60003f02270 */
[----:B------:R-:W-:Y:S02]  /*4160*/  @!UPT UIADD3 URZ, UPT, UPT, URZ, URZ, URZ ;  /* 0x000000fffffff290 */ /* 0x000fe4000fffe0ff */
.L_x_74:
[----:B------:R-:W3:Y:S01]  /*4170*/  SYNCS.PHASECHK.TRANS64.TRYWAIT P2, [UR7+0x70], R12 ;  /* 0x0000700cff0075a7 */ /* 0x000ee20008041107 */
[----:B------:R-:W-:Y:S04]  /*4180*/  ELECT P4, URZ, PT ;  /* 0x0000000000ff782f */ /* 0x000fe80003880000 */
[----:B------:R-:W-:Y:S11]  /*4190*/  PLOP3.LUT P4, PT, P0, P4, PT, 0xf2, 0x2f ;  /* 0x00000000002f781c */ /* 0x000ff60000789e72 */
[----:B------:R-:W-:Y:S02]  /*41a0*/  @!UPT UIADD3 URZ, UPT, UPT, URZ, URZ, URZ ;  /* 0x000000fffffff290 */ /* 0x000fe4000fffe0ff */
[----:B-1----:R-:W-:Y:S05]  /*41b0*/  @!P4 IADD3 R9, P0, PT, R32, 0x580, RZ ;  /* 0x000005802009c810 */ /* 0x002fea0007f1e0ff */
[----:B--2---:R-:W-:Y:S01]  /*41c0*/  @!P4 IMAD.X R0, RZ, RZ, R33, P0 ;  /* 0x000000ffff00c224 */ /* 0x004fe200000e0621 */
[----:B---3--:R-:W-:Y:S07]  /*41d0*/  @!P2 BRA `(.L_x_75) ;  /* 0x000000540078a947 */ /* 0x008fee0003800000 */
.L_x_158:
[----:B------:R-:W-:Y:S01]  /*41e0*/  @!P4 R2UR UR8, R0 ;  /* 0x000000000008c2ca */ /* 0x000fe200000e0000 */
[----:B------:R-:W-:Y:S01]  /*41f0*/  VOTEU.ALL UP1, P4 ;  /* 0x0000000000ff7886 */ /* 0x000fe20002020000 */
[----:B------:R-:W-:Y:S01]  /*4200*/  @!P4 R2UR UR9, R9 ;  /* 0x000000000909c2ca */ /* 0x000fe200000e0000 */
[----:B------:R-:W-:Y:S01]  /*4210*/  @!P4 IMAD.MOV.U32 R0, RZ, RZ, 0x1000 ;  /* 0x00001000ff00c424 */ /* 0x000fe200078e00ff */
[----:B------:R-:W-:Y:S01]  /*4220*/  UMOV UR10, 0x0 ;  /* 0x00000000000a7882 */ /* 0x000fe20000000000 */
[----:B------:R-:W-:Y:S01]  /*4230*/  UMOV UR11, 0x10000000 ;  /* 0x10000000000b7882 */ /* 0x000fe20000000000 */
[----:B------:R-:W-:Y:S01]  /*4240*/  @!UP1 UIADD3 UR32, UPT, UPT, UR7, 0x200, URZ ;  /* 0x0000020007209890 */ /* 0x000fe2000fffe0ff */
[----:B------:R-:W-:Y:S01]  /*4250*/  @!P4 IADD3 R9, P0, PT, R32, 0x580, RZ ;  /* 0x000005802009c810 */ /* 0x000fe20007f1e0ff */
[----:B------:R-:W-:Y:S05]  /*4260*/  VOTEU.ALL UP1, P4 ;  /* 0x0000000000ff7886 */ /* 0x000fea0002020000 */
[----:B------:R-:W-:Y:S01]  /*4270*/  IMAD.U32 R11, RZ, RZ, UR8 ;  /* 0x00000008ff0b7e24 */ /* 0x000fe2000f8e00ff */
[----:B------:R-:W-:Y:S01]  /*4280*/  UPRMT UR8, UR37, 0x654, UR33 ;  /* 0x0000065425087896 */ /* 0x000fe20008000021 */
[----:B------:R-:W-:Y:S03]  /*4290*/  IMAD.U32 R10, RZ, RZ, UR9 ;  /* 0x00000009ff0a7e24 */ /* 0x000fe6000f8e00ff */
[----:B------:R-:W-:Y:S02]  /*42a0*/  @!P4 R2UR UR15, R11 ;  /* 0x000000000b0fc2ca */ /* 0x000fe400000e0000 */
[----:B------:R-:W-:Y:S11]  /*42b0*/  @!P4 R2UR UR14, R10 ;  /* 0x000000000a0ec2ca */ /* 0x000ff600000e0000 */
[----:B------:R-:W-:Y:S02]  /*42c0*/  @!UPT UIADD3 URZ, UPT, UPT, URZ, URZ, URZ ;  /* 0x000000fffffff290 */ /* 0x000fe4000fffe0ff */
[----:B------:R2:W-:Y:S01]  /*42d0*/  @!UP1 UTMALDG.3D [UR32], [UR14], desc[UR10] ;  /* 0x00000a200e0095b4 */ /* 0x0005e20008011000 */
[----:B------:R3:W-:Y:S01]  /*42e0*/  @!P4 SYNCS.ARRIVE.TRANS64.RED.A0TR RZ, [UR7+0x50], R0 ;  /* 0x00005000ffffc9a7 */ /* 0x0007e20008300407 */
[----:B------:R-:W-:Y:S01]  /*42f0*/  SYNCS.ARRIVE.TRANS64.RED.A1T0 RZ, [UR8], RZ ;  /* 0x000000ffffff79a7 */ /* 0x000fe20008100408 */
[----:B---3--:R-:W-:Y:S01]  /*4300*/  @!P4 IMAD.X R0, RZ, RZ, R33, P0 ;  /* 0x000000ffff00c224 */ /* 0x008fe200000e0621 */
[----:B------:R-:W3:Y:S02]  /*4310*/  SYNCS.PHASECHK.TRANS64.TRYWAIT P2, [UR7+0x78], R12 ;  /* 0x0000780cff0075a7 */ /* 0x000ee40008041107 */
[----:B--23--:R-:W-:Y:S05]  /*4320*/  @!P2 BRA `(.L_x_76) ;  /* 0x00000054003ca947 */ /* 0x00cfea0003800000 */
.L_x_160:
        /* <DEDUP_REMOVED lines=8> */
[----:B------:R-:W-:Y:S01]  /*43b0*/  @!UP1 UIADD3 UR24, UPT, UPT, UR7, 0x1200, URZ ;  /* 0x0000120007189890 */ /* 0x000fe2000fffe0ff */
[----:B------:R-:W-:Y:S01]  /*43c0*/  VOTEU.ALL UP1, P4 ;  /* 0x0000000000ff7886 */ /* 0x000fe20002020000 */
[----:B------:R-:W-:Y:S01]  /*43d0*/  UMOV UR27, UR35 ;  /* 0x00000023001b7c82 */ /* 0x000fe20008000000 */
[----:B------:R-:W-:Y:S02]  /*43e0*/  UMOV UR28, UR36 ;  /* 0x00000024001c7c82 */ /* 0x000fe40008000000 */
[----:B------:R-:W-:Y:S01]  /*43f0*/  IMAD.U32 R11, RZ, RZ, UR8 ;  /* 0x00000008ff0b7e24 */ /* 0x000fe2000f8e00ff */
[----:B------:R-:W-:Y:S01]  /*4400*/  UPRMT UR8, UR37, 0x654, UR25 ;  /* 0x0000065425087896 */ /* 0x000fe20008000019 */
[----:B------:R-:W-:Y:S02]  /*4410*/  IMAD.U32 R10, RZ, RZ, UR9 ;  /* 0x00000009ff0a7e24 */ /* 0x000fe4000f8e00ff */
[----:B------:R-:W-:Y:S01]  /*4420*/  @!P4 IMAD.X R20, RZ, RZ, R33, P0 ;  /* 0x000000ffff14c224 */ /* 0x000fe200000e0621 */
[----:B------:R-:W-:Y:S02]  /*4430*/  @!P4 R2UR UR15, R11 ;  /* 0x000000000b0fc2ca */ /* 0x000fe400000e0000 */
[----:B------:R-:W-:Y:S11]  /*4440*/  @!P4 R2UR UR14, R10 ;  /* 0x000000000a0ec2ca */ /* 0x000ff600000e0000 */
[----:B------:R-:W-:Y:S02]  /*4450*/  @!UPT UIADD3 URZ, UPT, UPT, URZ, URZ, URZ ;  /* 0x000000fffffff290 */ /* 0x000fe4000fffe0ff */
[----:B------:R2:W-:Y:S01]  /*4460*/  @!UP1 UTMALDG.3D [UR24], [UR14], desc[UR10] ;  /* 0x00000a180e0095b4 */ /* 0x0005e20008011000 */
[----:B------:R2:W-:Y:S01]  /*4470*/  @!P4 SYNCS.ARRIVE.TRANS64.RED.A0TR RZ, [UR7+0x58], R0 ;  /* 0x00005800ffffc9a7 */ /* 0x0005e20008300407 */
[----:B------:R-:W-:Y:S01]  /*4480*/  SYNCS.ARRIVE.TRANS64.RED.A1T0 RZ, [UR8], RZ ;  /* 0x000000ffffff79a7 */ /* 0x000fe20008100408 */
[----:B------:R-:W3:Y:S02]  /*4490*/  SYNCS.PHASECHK.TRANS64.TRYWAIT P2, [UR7+0x80], R12 ;  /* 0x0000800cff0075a7 */ /* 0x000ee40008041107 */
[----:B--23--:R-:W-:Y:S05]  /*44a0*/  @!P2 BRA `(.L_x_77) ;  /* 0x0000005000f4a947 */ /* 0x00cfea0003800000 */
.L_x_162:
[----:B------:R-:W2:Y:S01]  /*44b0*/  LDC.64 R14, c[0x0][0xb10] ;  /* 0x0002c400ff0e7b82 */ /* 0x000ea20000000a00 */
[----:B------:R-:W-:Y:S01]  /*44c0*/  @!P4 R2UR UR8, R20 ;  /* 0x000000001408c2ca */ /* 0x000fe200000e0000 */
[----:B------:R-:W-:Y:S01]  /*44d0*/  VOTEU.ALL UP1, P4 ;  /* 0x0000000000ff7886 */ /* 0x000fe20002020000 */
[----:B------:R-:W-:Y:S01]  /*44e0*/  @!P4 R2UR UR9, R21 ;  /* 0x000000001509c2ca */ /* 0x000fe200000e0000 */
[----:B------:R-:W-:Y:S01]  /*44f0*/  UMOV UR10, 0x0 ;  /* 0x00000000000a7882 */ /* 0x000fe20000000000 */
[----:B------:R-:W-:Y:S03]  /*4500*/  UMOV UR11, 0x10000000 ;  /* 0x10000000000b7882 */ /* 0x000fe60000000000 */
[----:B------:R-:W3:Y:S01]  /*4510*/  LDC.64 R10, c[0x0][0xb18] ;  /* 0x0002c600ff0a7b82 */ /* 0x000ee20000000a00 */
[----:B------:R-:W-:Y:S01]  /*4520*/  @!UP1 UIADD3 UR18, UPT, UPT, UR34, 0x80, URZ ;  /* 0x0000008022129890 */ /* 0x000fe2000fffe0ff */
[----:B------:R-:W-:Y:S01]  /*4530*/  @P3 SHF.R.U32.HI R28, RZ, 0x10, R25 ;  /* 0x00000010ff1c3819 */ /* 0x000fe20000011619 */
[----:B------:R-:W-:Y:S01]  /*4540*/  @!UP1 UIADD3 UR16, UPT, UPT, UR7, 0x2200, URZ ;  /* 0x0000220007109890 */ /* 0x000fe2000fffe0ff */
[----:B------:R-:W-:Y:S01]  /*4550*/  VIADD R30, R30, 0x1 ;  /* 0x000000011e1e7836 */ /* 0x000fe20000000000 */
[----:B------:R-:W-:Y:S03]  /*4560*/  VOTEU.ALL UP1, P4 ;  /* 0x0000000000ff7886 */ /* 0x000fe60002020000 */
[----:B------:R-:W5:Y:S01]  /*4570*/  @!P1 LDC R0, c[0x0][0xb20] ;  /* 0x0002c800ff009b82 */ /* 0x000f620000000800 */
[----:B------:R-:W-:Y:S01]  /*4580*/  UMOV UR19, UR35 ;  /* 0x0000002300137c82 */ /* 0x000fe20008000000 */
[----:B------:R-:W-:Y:S01]  /*4590*/  IMAD.U32 R21, RZ, RZ, UR8 ;  /* 0x00000008ff157e24 */ /* 0x000fe2000f8e00ff */
[----:B------:R-:W-:Y:S05]  /*45a0*/  UMOV UR20, UR36 ;  /* 0x0000002400147c82 */ /* 0x000fea0008000000 */
[----:B-1----:R-:W1:Y:S01]  /*45b0*/  @!P1 LDC R3, c[0x0][0xb0c] ;  /* 0x0002c300ff039b82 */ /* 0x002e620000000800 */
[----:B------:R-:W-:Y:S01]  /*45c0*/  IMAD.U32 R20, RZ, RZ, UR9 ;  /* 0x00000009ff147e24 */ /* 0x000fe2000f8e00ff */
[----:B------:R-:W-:Y:S01]  /*45d0*/  UPRMT UR8, UR37, 0x654, UR17 ;  /* 0x0000065425087896 */ /* 0x000fe20008000011 */
[----:B------:R-:W-:Y:S03]  /*45e0*/  @!P4 R2UR UR15, R21 ;  /* 0x00000000150fc2ca */ /* 0x000fe600000e0000 */
[----:B------:R-:W-:Y:S01]  /*45f0*/  @!P4 R2UR UR14, R20 ;  /* 0x00000000140ec2ca */ /* 0x000fe200000e0000 */
[----:B------:R-:W-:Y:S11]  /*4600*/  @!P4 IMAD.MOV.U32 R20, RZ, RZ, 0x1000 ;  /* 0x00001000ff14c424 */ /* 0x000ff600078e00ff */
[----:B------:R-:W-:Y:S01]  /*4610*/  @!UPT UIADD3 URZ, UPT, UPT, URZ, URZ, URZ ;  /* 0x000000fffffff290 */ /* 0x000fe2000fffe0ff */
[----:B------:R1:W-:Y:S01]  /*4620*/  @!UP1 UTMALDG.3D [UR16], [UR14], desc[UR10] ;  /* 0x00000a100e0095b4 */ /* 0x0003e20008011000 */
[----:B------:R1:W-:Y:S02]  /*4630*/  @!P4 SYNCS.ARRIVE.TRANS64.RED.A0TR RZ, [UR7+0x60], R20 ;  /* 0x00006014ffffc9a7 */ /* 0x0003e40008300407 */
[----:B-1----:R-:W-:Y:S01]  /*4640*/  @!P1 ISETP.NE.AND P2, PT, R3, 0x1, PT ;  /* 0x000000010300980c */ /* 0x002fe20003f45270 */
[C---:B--2---:R-:W-:Y:S01]  /*4650*/  @!P1 IMAD.HI.U32 R14, R13.reuse, R14, RZ ;  /* 0x0000000e0d0e9227 */ /* 0x044fe200078e00ff */
[----:B---3--:R-:W-:Y:S03]  /*4660*/  @!P1 ISETP.NE.AND P0, PT, R10, 0x1, PT ;  /* 0x000000010a00980c */ /* 0x008fe60003f05270 */
[C---:B------:R-:W-:Y:S01]  /*4670*/  @!P1 IMAD.HI.U32 R11, R8.reuse, R11, RZ ;  /* 0x0000000b080b9227 */ /* 0x040fe200078e00ff */
[----:B------:R-:W-:Y:S04]  /*4680*/  @!P1 SHF.R.U32.HI R14, RZ, R15, R14 ;  /* 0x0000000fff0e9219 */ /* 0x000fe8000001160e */
[----:B-----5:R-:W-:Y:S01]  /*4690*/  @!P1 SHF.R.U32.HI R9, RZ, R0, R11 ;  /* 0x00000000ff099219 */ /* 0x020fe2000001160b */
[----:B------:R-:W-:Y:S01]  /*46a0*/  SYNCS.ARRIVE.TRANS64.RED.A1T0 RZ, [UR8], RZ ;  /* 0x000000ffffff79a7 */ /* 0x000fe20008100408 */
[----:B------:R-:W-:Y:S02]  /*46b0*/  @!P1 SEL R14, R13, R14, !P2 ;  /* 0x0000000e0d0e9207 */ /* 0x000fe40005000000 */
[----:B------:R-:W-:Y:S01]  /*46c0*/  @!P1 SEL R9, R8, R9, !P0 ;  /* 0x0000000908099207 */ /* 0x000fe20004000000 */
[----:B------:R-:W1:Y:S04]  /*46d0*/  SYNCS.PHASECHK.TRANS64.TRYWAIT P5, [UR7+0x88], R12 ;  /* 0x0000880cff0075a7 */ /* 0x000e6800080a1107 */
[----:B------:R-:W-:Y:S02]  /*46e0*/  @!P1 IMAD.IADD R0, R9, 0x1, -R14 ;  /* 0x0000000109009824 */ /* 0x000fe400078e0a0e */
[----:B------:R-:W-:Y:S02]  /*46f0*/  @!P1 IMAD.IADD R9, R14, 0x1, -R9 ;  /* 0x000000010e099824 */ /* 0x000fe400078e0a09 */
[----:B------:R-:W-:Y:S02]  /*4700*/  @!P1 IMAD R13, R0, R3, R13 ;  /* 0x00000003000d9224 */ /* 0x000fe400078e020d */
[----:B------:R-:W-:Y:S01]  /*4710*/  @!P1 IMAD R8, R9, R10, R8 ;  /* 0x0000000a09089224 */ /* 0x000fe200078e0208 */
[----:B-1----:R-:W-:Y:S06]  /*4720*/  @!P5 BRA `(.L_x_78) ;  /* 0x00000050006cd947 */ /* 0x002fec0003800000 */
.L_x_164:
[----:B-1----:R-:W-:Y:S01]  /*4730*/  @!P4 IADD3 R3, P0, PT, R32, 0x580, RZ ;  /* 0x000005802003c810 */ /* 0x002fe20007f1e0ff */
[----:B------:R-:W-:Y:S01]  /*4740*/  VOTEU.ALL UP1, P4 ;  /* 0x0000000000ff7886 */ /* 0x000fe20002020000 */
[----:B------:R-:W-:Y:S01]  /*4750*/  UMOV UR18, 0x0 ;  /* 0x0000000000127882 */ /* 0x000fe20000000000 */
[----:B------:R-:W-:Y:S01]  /*4760*/  UMOV UR19, 0x10000000 ;  /* 0x1000000000137882 */ /* 0x000fe20000000000 */
[----:B------:R-:W-:Y:S01]  /*4770*/  @!P4 R2UR UR9, R3 ;  /* 0x000000000309c2ca */ /* 0x000fe200000e0000 */
[----:B------:R-:W-:Y:S01]  /*4780*/  @!P4 IMAD.X R0, RZ, RZ, R33, P0 ;  /* 0x000000ffff00c224 */ /* 0x000fe200000e0621 */
[----:B------:R-:W-:Y:S01]  /*4790*/  @!UP1 UIADD3 UR10, UPT, UPT, UR34, 0xc0, URZ ;  /* 0x000000c0220a9890 */ /* 0x000fe2000fffe0ff */
[----:B------:R-:W-:Y:S01]  /*47a0*/  ISETP.NE.AND P0, PT, R30, 0x2, PT ;  /* 0x000000021e00780c */ /* 0x000fe20003f05270 */
[----:B------:R-:W-:Y:S01]  /*47b0*/  UMOV UR11, UR35 ;  /* 0x00000023000b7c82 */ /* 0x000fe20008000000 */
[----:B------:R-:W-:Y:S01]  /*47c0*/  UMOV UR12, UR36 ;  /* 0x00000024000c7c82 */ /* 0x000fe20008000000 */
[----:B------:R-:W-:Y:S01]  /*47d0*/  @!P4 R2UR UR8, R0 ;  /* 0x000000000008c2ca */ /* 0x000fe200000e0000 */
[----:B------:R-:W-:Y:S01]  /*47e0*/  IMAD.IADD R20, R8, 0x1, R83 ;  /* 0x0000000108147824 */ /* 0x000fe200078e0253 */
[----:B------:R-:W-:Y:S01]  /*47f0*/  @P3 R2UR UR36, R28 ;  /* 0x000000001c2432ca */ /* 0x000fe200000e0000 */
[----:B------:R-:W-:Y:S01]  /*4800*/  IMAD.IADD R21, R13, 0x1, R90 ;  /* 0x000000010d157824 */ /* 0x000fe200078e025a */
[----:B------:R-:W-:Y:S02]  /*4810*/  SEL R0, RZ, 0x1, P0 ;  /* 0x00000001ff007807 */ /* 0x000fe40000000000 */
[----:B------:R-:W-:Y:S01]  /*4820*/  LOP3.LUT R31, R31, 0x1, RZ, 0x3c, !PT ;  /* 0x000000011f1f7812 */ /* 0x000fe200078e3cff */
[----:B------:R-:W-:Y:S01]  /*4830*/  IMAD.U32 R10, RZ, RZ, UR9 ;  /* 0x00000009ff0a7e24 */ /* 0x000fe2000f8e00ff */
[----:B------:R-:W-:Y:S01]  /*4840*/  @!UP1 UIADD3 UR9, UPT, UPT, UR7, 0x68, URZ ;  /* 0x0000006807099890 */ /* 0x000fe2000fffe0ff */
[----:B------:R-:W-:Y:S02]  /*4850*/  LOP3.LUT R29, R29, R0, RZ, 0x3c, !PT ;  /* 0x000000001d1d7212 */ /* 0x000fe400078e3cff */
[----:B------:R-:W-:Y:S02]  /*4860*/  SEL R30, R30, RZ, P0 ;  /* 0x000000ff1e1e7207 */ /* 0x000fe40000000000 */
[----:B------:R-:W-:Y:S01]  /*4870*/  IMAD.U32 R11, RZ, RZ, UR8 ;  /* 0x00000008ff0b7e24 */ /* 0x000fe2000f8e00ff */
[----:B------:R-:W-:Y:S01]  /*4880*/  @!P4 R2UR UR14, R10 ;  /* 0x000000000a0ec2ca */ /* 0x000fe200000e0000 */
[----:B------:R-:W-:Y:S01]  /*4890*/  @!UP1 UIADD3 UR8, UPT, UPT, UR7, 0x3200, URZ ;  /* 0x0000320007089890 */ /* 0x000fe2000fffe0ff */
[----:B------:R-:W-:Y:S02]  /*48a0*/  VOTEU.ALL UP1, P4 ;  /* 0x0000000000ff7886 */ /* 0x000fe40002020000 */
[----:B------:R-:W-:Y:S11]  /*48b0*/  @!P4 R2UR UR15, R11 ;  /* 0x000000000b0fc2ca */ /* 0x000ff600000e0000 */
[----:B------:R-:W-:Y:S02]  /*48c0*/  @!UPT UIADD3 URZ, UPT, UPT, URZ, URZ, URZ ;  /* 0x000000fffffff290 */ /* 0x000fe4000fffe0ff */
[----:B------:R2:W-:Y:S01]  /*48d0*/  @!UP1 UTMALDG.3D [UR8], [UR14], desc[UR18] ;  /* 0x000012080e0095b4 */ /* 0x0005e20008011000 */
[----:B------:R2:W-:Y:S01]  /*48e0*/  @!P4 SYNCS.ARRIVE.TRANS64.RED.A0TR RZ, [UR7+0x68], R23 ;  /* 0x00006817ffffc9a7 */ /* 0x0005e20008300407 */
[----:B------:R-:W-:Y:S01]  /*48f0*/  UPLOP3.LUT UP1, UPT, UPT, UPT, UPT, 0x80, 0x8 ;  /* 0x000000000008789c */ /* 0x000fe20003f2f070 */
[----:B------:R-:W-:Y:S01]  /*4900*/  SYNCS.ARRIVE.TRANS64.RED.A1T0 RZ, [UR13], RZ ;  /* 0x000000ffffff79a7 */ /* 0x000fe2000810040d */
[----:B------:R-:W-:Y:S09]  /*4910*/  @P3 BRA `(.L_x_79) ;  /* 0xfffffff000943947 */ /* 0x000ff2000383ffff */
[----:B------:R-:W-:-:S04]  /*4920*/  SHF.L.U32 R3, R31, 0x1f, RZ ;  /* 0x0000001f1f037819 */ /* 0x000fc800000006ff */
[----:B------:R-:W1:Y:S02]  /*4930*/  SYNCS.PHASECHK.TRANS64.TRYWAIT P0, [UR7+0x70], R3 ;  /* 0x00007003ff0075a7 */ /* 0x000e640008001107 */
[----:B-1----:R-:W-:Y:S05]  /*4940*/  @!P0 BRA `(.L_x_80) ;  /* 0x0000004c00fc8947 */ /* 0x002fea0003800000 */
.L_x_166:
[----:B------:R-:W3:Y:S02]  /*4950*/  SYNCS.PHASECHK.TRANS64.TRYWAIT P0, [UR7+0x78], R3 ;  /* 0x00007803ff0075a7 */ /* 0x000ee40008001107 */
[----:B---3--:R-:W-:Y:S05]  /*4960*/  @!P0 BRA `(.L_x_81) ;  /* 0x00000050000c8947 */ /* 0x008fea0003800000 */
.L_x_168:
[----:B------:R-:W3:Y:S02]  /*4970*/  SYNCS.PHASECHK.TRANS64.TRYWAIT P0, [UR7+0x80], R3 ;  /* 0x00008003ff0075a7 */ /* 0x000ee40008001107 */
[----:B---3--:R-:W-:Y:S05]  /*4980*/  @!P0 BRA `(.L_x_82) ;  /* 0x00000050001c8947 */ /* 0x008fea0003800000 */
.L_x_170:
[----:B-1----:R-:W-:-:S07]  /*4990*/  MOV R0, UR7 ;  /* 0x0000000700007c02 */ /* 0x002fce0008000f00 */
.L_x_83:
[----:B-1----:R-:W-:-:S04]  /*49a0*/  SHF.L.U32 R3, R31, 0x1f, RZ ;  /* 0x0000001f1f037819 */ /* 0x002fc800000006ff */
[----:B------:R1:W3:Y:S03]  /*49b0*/  SYNCS.PHASECHK.TRANS64.TRYWAIT P0, [R0+URZ+0x88], R3 ;  /* 0x00008803000075a7 */ /* 0x0002e600080011ff */
[----:B---3--:R-:W-:Y:S05]  /*49c0*/  @!P0 NANOSLEEP.SYNCS 0x989680 ;  /* 0x009896800000895d */ /* 0x008fea0003900000 */
[----:B------:R-:W3:Y:S02]  /*49d0*/  @!P0 SYNCS.PHASECHK.TRANS64 P0, [R0+URZ+0x88], R3 ;  /* 0x00008803000085a7 */ /* 0x000ee400080010ff */
[----:B--23--:R-:W-:Y:S05]  /*49e0*/  @P0 EXIT ;  /* 0x000000000000094d */ /* 0x00cfea0003800000 */
[----:B------:R-:W-:Y:S05]  /*49f0*/  BRA `(.L_x_83) ;  /* 0xfffffffc00e87947 */ /* 0x000fea000383ffff */
.L_x_68:
[----:B------:R-:W-:-:S06]  /*4a00*/  UISETP.GE.AND UP1, UPT, UR8, 0x4, UPT ;  /* 0x000000040800788c */ /* 0x000fcc000bf26270 */
[----:B------:R-:W-:-:S13]  /*4a10*/  PLOP3.LUT P0, PT, PT, PT, UP1, 0x80, 0x8 ;  /* 0x000000000008781c */ /* 0x000fda0003f0f018 */
[----:B------:R-:W-:Y:S05]  /*4a20*/  @!P0 EXIT ;  /* 0x000000000000894d */ /* 0x000fea0003800000 */
[----:B------:R-:W-:Y:S01]  /*4a30*/  BAR.SYNC.DEFER_BLOCKING 0x6, 0xa0 ;  /* 0x0182800000007b1d */ /* 0x000fe20000010000 */
[C---:B------:R-:W-:Y:S01]  /*4a40*/  IMAD.SHL.U32 R2, R103.reuse, 0x40, RZ ;  /* 0x0000004067027824 */ /* 0x040fe200078e00ff */
[C---:B------:R-:W-:Y:S01]  /*4a50*/  LOP3.LUT R105, R103.reuse, 0x60, RZ, 0xc0, !PT ;  /* 0x0000006067697812 */ /* 0x040fe200078ec0ff */
[C---:B------:R-:W-:Y:S02]  /*4a60*/  IMAD.SHL.U32 R95, R103.reuse, 0x20, RZ ;  /* 0x00000020675f7824 */ /* 0x040fe400078e00ff */
[----:B------:R-:W-:Y:S02]  /*4a70*/  HFMA2 R44, -RZ, RZ, 0, 0 ;  /* 0x00000000ff2c7431 */ /* 0x000fe400000001ff */
[C---:B------:R-:W-:Y:S01]  /*4a80*/  IMAD.SHL.U32 R0, R103.reuse, 0x8, RZ ;  /* 0x0000000867007824 */ /* 0x040fe200078e00ff */
[----:B------:R-:W-:Y:S01]  /*4a90*/  UMOV UR49, 0x400 ;  /* 0x0000040000317882 */ /* 0x000fe20000000000 */
[----:B------:R-:W1:Y:S01]  /*4aa0*/  LDC R93, c[0x0][0x370] ;  /* 0x0000dc00ff5d7b82 */ /* 0x000e620000000800 */
[----:B------:R-:W-:Y:S01]  /*4ab0*/  ULEA UR49, UR37, UR49, 0x18 ;  /* 0x0000003125317291 */ /* 0x000fe2000f8ec0ff */
[----:B------:R-:W-:Y:S01]  /*4ac0*/  LOP3.LUT R5, R2, 0x180, RZ, 0xc0, !PT ;  /* 0x0000018002057812 */ /* 0x000fe200078ec0ff */
[----:B------:R-:W-:Y:S01]  /*4ad0*/  IMAD.U32 R46, R103, 0x10000, RZ ;  /* 0x00010000672e7824 */ /* 0x000fe200078e00ff */
[----:B------:R-:W-:Y:S01]  /*4ae0*/  LOP3.LUT R95, R95, 0xc00, RZ, 0xc0, !PT ;  /* 0x00000c005f5f7812 */ /* 0x000fe200078ec0ff */
[----:B------:R-:W-:Y:S01]  /*4af0*/  UIADD3 UR4, UPT, UPT, UR49, 0x4200, URZ ;  /* 0x0000420031047890 */ /* 0x000fe2000fffe0ff */
[----:B------:R-:W-:Y:S01]  /*4b00*/  LOP3.LUT R0, R5, 0x30, R0, 0xf8, !PT ;  /* 0x0000003005007812 */ /* 0x000fe200078ef800 */
[----:B------:R-:W-:Y:S01]  /*4b10*/  IMAD.SHL.U32 R5, R103, 0x2, RZ ;  /* 0x0000000267057824 */ /* 0x000fe200078e00ff */
[----:B------:R-:W2:Y:S01]  /*4b20*/  LDC R42, c[0x0][0xb0c] ;  /* 0x0002c300ff2a7b82 */ /* 0x000ea20000000800 */
[----:B------:R-:W-:Y:S01]  /*4b30*/  LOP3.LUT R95, R95, 0x40, R2, 0xf8, !PT ;  /* 0x000000405f5f7812 */ /* 0x000fe200078ef802 */
[----:B------:R-:W-:Y:S01]  /*4b40*/  IMAD.MOV.U32 R102, RZ, RZ, RZ ;  /* 0x000000ffff667224 */ /* 0x000fe200078e00ff */
[----:B------:R-:W-:Y:S01]  /*4b50*/  LOP3.LUT R46, R46, 0x600000, RZ, 0xc0, !PT ;  /* 0x006000002e2e7812 */ /* 0x000fe200078ec0ff */
[----:B------:R-:W-:Y:S01]  /*4b60*/  IMAD.MOV.U32 R107, RZ, RZ, RZ ;  /* 0x000000ffff6b7224 */ /* 0x000fe200078e00ff */
[----:B------:R-:W-:-:S02]  /*4b70*/  LOP3.LUT R0, R0, 0x20, R5, 0x78, !PT ;  /* 0x0000002000007812 */ /* 0x000fc400078e7805 */
[----:B------:R-:W-:Y:S02]  /*4b80*/  CS2R R100, SRZ ;  /* 0x0000000000647805 */ /* 0x000fe4000001ff00 */
[----:B------:R-:W-:Y:S01]  /*4b90*/  LOP3.LUT R95, R95, 0x200, R2, 0xf8, !PT ;  /* 0x000002005f5f7812 */ /* 0x000fe200078ef802 */
[----:B------:R-:W4:Y:S01]  /*4ba0*/  LDC R92, c[0x0][0xb20] ;  /* 0x0002c800ff5c7b82 */ /* 0x000f220000000800 */
[----:B------:R-:W3:Y:S01]  /*4bb0*/  LDS R3, [UR49+0x150] ;  /* 0x00015031ff037984 */ /* 0x000ee20008000800 */
[----:B------:R-:W-:Y:S01]  /*4bc0*/  LOP3.LUT R103, R103, 0x2, RZ, 0xc0, !PT ;  /* 0x0000000267677812 */ /* 0x000fe200078ec0ff */
[----:B------:R-:W-:Y:S01]  /*4bd0*/  IMAD.MOV.U32 R99, RZ, RZ, RZ ;  /* 0x000000ffff637224 */ /* 0x000fe200078e00ff */
[----:B------:R-:W-:Y:S01]  /*4be0*/  LOP3.LUT R95, R95, R0, RZ, 0xfc, !PT ;  /* 0x000000005f5f7212 */ /* 0x000fe200078efcff */
[----:B------:R-:W-:Y:S01]  /*4bf0*/  IMAD.U32 R104, RZ, RZ, UR4 ;  /* 0x00000004ff687e24 */ /* 0x000fe2000f8e00ff */
[----:B------:R-:W-:Y:S01]  /*4c00*/  IADD3 R97, PT, PT, -R103, RZ, RZ ;  /* 0x000000ff67617210 */ /* 0x000fe20007ffe1ff */
[----:B------:R-:W1:Y:S01]  /*4c10*/  LDCU.64 UR52, c[0x0][0x348] ;  /* 0x00006900ff3477ac */ /* 0x000e620008000a00 */
[----:B------:R-:W1:Y:S01]  /*4c20*/  LDC R41, c[0x0][0xb30] ;  /* 0x0002cc00ff297b82 */ /* 0x000e620000000800 */
[----:B------:R-:W1:Y:S01]  /*4c30*/  LDCU.64 UR38, c[0x0][0x888] ;  /* 0x00011100ff2677ac */ /* 0x000e620008000a00 */
[----:B------:R-:W1:Y:S06]  /*4c40*/  LDCU.64 UR44, c[0x0][0x890] ;  /* 0x00011200ff2c77ac */ /* 0x000e6c0008000a00 */
[----:B------:R-:W1:Y:S01]  /*4c50*/  LDC.64 R88, c[0x0][0xb10] ;  /* 0x0002c400ff587b82 */ /* 0x000e620000000a00 */
[----:B------:R-:W-:-:S07]  /*4c60*/  UIADD3 UR48, UPT, UPT, UR49, 0x200, URZ ;  /* 0x0000020031307890 */ /* 0x000fce000fffe0ff */
[----:B------:R-:W1:Y:S08]  /*4c70*/  LDC.64 R38, c[0x0][0xb18] ;  /* 0x0002c600ff267b82 */ /* 0x000e700000000a00 */
[----:B------:R-:W1:Y:S08]  /*4c80*/  LDC.64 R36, c[0x0][0xb28] ;  /* 0x0002ca00ff247b82 */ /* 0x000e700000000a00 */
[----:B------:R-:W1:Y:S01]  /*4c90*/  LDC.64 R86, c[0x0][0x8b0] ;  /* 0x00022c00ff567b82 */ /* 0x000e620000000a00 */
[----:B---3--:R-:W-:-:S07]  /*4ca0*/  IMAD.IADD R46, R3, 0x1, R46 ;  /* 0x00000001032e7824 */ /* 0x008fce00078e022e */
[----:B------:R-:W3:Y:S08]  /*4cb0*/  LDC.64 R84, c[0x0][0x8a8] ;  /* 0x00022a00ff547b82 */ /* 0x000ef00000000a00 */
[----:B--2-4-:R-:W1:Y:S02]  /*4cc0*/  LDC R94, c[0x0][0x374] ;  /* 0x0000dd00ff5e7b82 */ /* 0x014e640000000800 */
.L_x_125:
[----:B------:R-:W-:Y:S02]  /*4cd0*/  LEA R0, R107, UR49, 0x3 ;  /* 0x000000316b007c11 */ /* 0x000fe4000f8e18ff */
[----:B------:R-:W-:Y:S02]  /*4ce0*/  SHF.L.U32 R3, R101, 0x1f, RZ ;  /* 0x0000001f65037819 */ /* 0x000fe400000006ff */
[----:B------:R-:W-:Y:S02]  /*4cf0*/  LEA R16, R107, UR49, 0x4 ;  /* 0x000000316b107c11 */ /* 0x000fe4000f8e20ff */
[----:B------:R-:W2:Y:S02]  /*4d00*/  SYNCS.PHASECHK.TRANS64.TRYWAIT P0, [R0+URZ+0xa0], R3 ;  /* 0x0000a003000075a7 */ /* 0x000ea400080011ff */
[----:B-12---:R-:W-:Y:S05]  /*4d10*/  @!P0 BRA `(.L_x_84) ;  /* 0x0000004c00508947 */ /* 0x006fea0003800000 */
.L_x_171:
[----:B------:R-:W4:Y:S01]  /*4d20*/  LDC.64 R12, c[0x0][0xb10] ;  /* 0x0002c400ff0c7b82 */ /* 0x000f220000000a00 */
[----:B------:R-:W3:Y:S01]  /*4d30*/  LDS.128 R16, [R16+0x130] ;  /* 0x0001300010107984 */ /* 0x000ee20000000c00 */
[----:B-1----:R-:W-:Y:S01]  /*4d40*/  ISETP.NE.AND P1, PT, R41, 0x1, PT ;  /* 0x000000012900780c */ /* 0x002fe20003f25270 */
[----:B--2---:R-:W-:Y:S01]  /*4d50*/  VIADD R0, R0, 0xb0 ;  /* 0x000000b000007836 */ /* 0x004fe20000000000 */
[----:B------:R-:W-:Y:S04]  /*4d60*/  ISETP.GE.AND P0, PT, R40, 0x1, PT ;  /* 0x000000012800780c */ /* 0x000fe80003f06270 */
[----:B------:R-:W1:Y:S01]  /*4d70*/  LDC.64 R10, c[0x0][0xb18] ;  /* 0x0002c600ff0a7b82 */ /* 0x000e620000000a00 */
[----:B------:R-:W-:Y:S01]  /*4d80*/  PRMT R0, RZ, 0x654, R0 ;  /* 0x00000654ff007816 */ /* 0x000fe20000000000 */
[----:B------:R-:W-:Y:S01]  /*4d90*/  @!PT LDS RZ, [RZ] ;  /* 0x00000000fffff984 */ /* 0x000fe20000000800 */
[----:B------:R-:W-:Y:S01]  /*4da0*/  @!PT LDS RZ, [RZ] ;  /* 0x00000000fffff984 */ /* 0x000fe20000000800 */
[----:B------:R-:W-:Y:S01]  /*4db0*/  @!PT LDS RZ, [RZ] ;  /* 0x00000000fffff984 */ /* 0x000fe20000000800 */
[----:B------:R-:W-:Y:S01]  /*4dc0*/  @!PT LDS RZ, [RZ] ;  /* 0x00000000fffff984 */ /* 0x000fe20000000800 */
[----:B------:R2:W-:Y:S06]  /*4dd0*/  MEMBAR.ALL.CTA ;  /* 0x0000000000007992 */ /* 0x0005ec0000008000 */
[----:B--2---:R-:W2:Y:S01]  /*4de0*/  FENCE.VIEW.ASYNC.S ;  /* 0x00000000000073c6 */ /* 0x004ea20000000000 */
[----:B------:R-:W1:Y:S08]  /*4df0*/  @!P1 LDC R14, c[0x0][0xb20] ;  /* 0x0002c800ff0e9b82 */ /* 0x000e700000000800 */
[----:B------:R-:W1:Y:S01]  /*4e00*/  @!P1 LDC R9, c[0x0][0xb0c] ;  /* 0x0002c300ff099b82 */ /* 0x000e620000000800 */
[----:B--2---:R2:W-:Y:S01]  /*4e10*/  SYNCS.ARRIVE.TRANS64.RED.A1T0 RZ, [R0+URZ], RZ ;  /* 0x000000ff00ff79a7 */ /* 0x0045e200081004ff */
[----:B---3--:R-:W-:Y:S04]  /*4e20*/  LOP3.LUT P4, RZ, R18, 0x1, RZ, 0xc0, !PT ;  /* 0x0000000112ff7812 */ /* 0x008fe8000788c0ff */
[----:B------:R-:W-:Y:S09]  /*4e30*/  P2R R106, PR, RZ, 0x10 ;  /* 0x00000010ff6a7803 */ /* 0x000ff20000000000 */
[----:B------:R-:W-:Y:S02]  /*4e40*/  @P4 MOV R45, R16 ;  /* 0x00000010002d4202 */ /* 0x000fe40000000f00 */
[----:B------:R-:W-:Y:S01]  /*4e50*/  @P4 LOP3.LUT R43, R17, 0xffff, RZ, 0xc0, !PT ;  /* 0x0000ffff112b4812 */ /* 0x000fe200078ec0ff */
[----:B--2-4-:R-:W-:Y:S06]  /*4e60*/  @!P0 BRA `(.L_x_85) ;  /* 0x0000000000a48947 */ /* 0x014fec0003800000 */
[----:B------:R-:W-:Y:S01]  /*4e70*/  IMAD.HI.U32 R23, R94, R39, RZ ;  /* 0x000000275e177227 */ /* 0x000fe200078e00ff */
[----:B------:R-:W-:Y:S02]  /*4e80*/  ISETP.NE.AND P0, PT, R38, 0x1, PT ;  /* 0x000000012600780c */ /* 0x000fe40003f05270 */
[----:B------:R-:W-:Y:S01]  /*4e90*/  ISETP.NE.AND P2, PT, R40, 0x1, PT ;  /* 0x000000012800780c */ /* 0x000fe20003f45270 */
[----:B------:R-:W-:Y:S01]  /*4ea0*/  IMAD.HI.U32 R22, R93, R88, RZ ;  /* 0x000000585d167227 */ /* 0x000fe200078e00ff */
[----:B------:R-:W-:Y:S02]  /*4eb0*/  SHF.R.U32.HI R23, RZ, R92, R23 ;  /* 0x0000005cff177219 */ /* 0x000fe40000011617 */
[----:B------:R-:W-:Y:S01]  /*4ec0*/  ISETP.NE.AND P3, PT, R42, 0x1, PT ;  /* 0x000000012a00780c */ /* 0x000fe20003f65270 */
[----:B------:R-:W-:Y:S01]  /*4ed0*/  IMAD.HI.U32 R26, R45, R88, RZ ;  /* 0x000000582d1a7227 */ /* 0x000fe200078e00ff */
[----:B------:R-:W-:Y:S02]  /*4ee0*/  SHF.R.U32.HI R22, RZ, R89, R22 ;  /* 0x00000059ff167219 */ /* 0x000fe40000011616 */
[----:B------:R-:W-:Y:S01]  /*4ef0*/  SEL R3, R94, R23, !P0 ;  /* 0x000000175e037207 */ /* 0x000fe20004000000 */
[----:B------:R-:W-:Y:S01]  /*4f00*/  IMAD.HI.U32 R23, R43, R39, RZ ;  /* 0x000000272b177227 */ /* 0x000fe200078e00ff */
[----:B------:R-:W-:Y:S02]  /*4f10*/  SEL R7, R93, R22, !P3 ;  /* 0x000000165d077207 */ /* 0x000fe40005800000 */
[----:B------:R-:W-:Y:S01]  /*4f20*/  SHF.R.U32.HI R26, RZ, R89, R26 ;  /* 0x00000059ff1a7219 */ /* 0x000fe2000001161a */
[-C--:B------:R-:W-:Y:S04]  /*4f30*/  IMAD.HI.U32 R22, R3, R36.reuse, RZ ;  /* 0x0000002403167227 */ /* 0x080fe800078e00ff */
[----:B------:R-:W-:Y:S01]  /*4f40*/  IMAD.HI.U32 R24, R7, R36, RZ ;  /* 0x0000002407187227 */ /* 0x000fe200078e00ff */
[-C--:B------:R-:W-:Y:S02]  /*4f50*/  @P2 SHF.R.U32.HI R3, RZ, R37.reuse, R22 ;  /* 0x00000025ff032219 */ /* 0x080fe40000011616 */
[----:B------:R-:W-:Y:S02]  /*4f60*/  SHF.R.U32.HI R22, RZ, R92, R23 ;  /* 0x0000005cff167219 */ /* 0x000fe40000011617 */
[----:B------:R-:W-:Y:S01]  /*4f70*/  @P2 SHF.R.U32.HI R7, RZ, R37, R24 ;  /* 0x00000025ff072219 */ /* 0x000fe20000011618 */
[C---:B------:R-:W-:Y:S01]  /*4f80*/  IMAD R2, R40.reuse, R3, RZ ;  /* 0x0000000328027224 */ /* 0x040fe200078e02ff */
[----:B------:R-:W-:Y:S02]  /*4f90*/  SEL R5, R43, R22, !P0 ;  /* 0x000000162b057207 */ /* 0x000fe40004000000 */
[----:B------:R-:W-:Y:S01]  /*4fa0*/  SEL R3, R45, R26, !P3 ;  /* 0x0000001a2d037207 */ /* 0x000fe20005800000 */
[----:B------:R-:W-:Y:S01]  /*4fb0*/  IMAD R4, R40, R7, RZ ;  /* 0x0000000728047224 */ /* 0x000fe200078e02ff */
[C---:B------:R-:W-:Y:S01]  /*4fc0*/  ISETP.GE.AND P0, PT, R5.reuse, R2, PT ;  /* 0x000000020500720c */ /* 0x040fe20003f06270 */
[----:B------:R-:W-:Y:S03]  /*4fd0*/  IMAD.HI.U32 R6, R5, R36, RZ ;  /* 0x0000002405067227 */ /* 0x000fe600078e00ff */
[----:B------:R-:W-:Y:S01]  /*4fe0*/  ISETP.GE.OR P0, PT, R3, R4, P0 ;  /* 0x000000040300720c */ /* 0x000fe20000706670 */
[----:B------:R-:W-:Y:S01]  /*4ff0*/  IMAD.MOV R4, RZ, RZ, -R3 ;  /* 0x000000ffff047224 */ /* 0x000fe200078e0a03 */
[-C--:B------:R-:W-:Y:S03]  /*5000*/  SHF.R.U32.HI R6, RZ, R37.reuse, R6 ;  /* 0x00000025ff067219 */ /* 0x080fe60000011606 */
[----:B------:R-:W-:Y:S01]  /*5010*/  IMAD R45, R42, R4, R45 ;  /* 0x000000042a2d7224 */ /* 0x000fe200078e022d */
[----:B------:R-:W-:Y:S05]  /*5020*/  SEL R15, R5, R6, !P2 ;  /* 0x00000006050f7207 */ /* 0x000fea0005000000 */
[----:B------:R-:W-:Y:S02]  /*5030*/  IMAD.MOV R6, RZ, RZ, -R15 ;  /* 0x000000ffff067224 */ /* 0x000fe400078e0a0f */
[C---:B------:R-:W-:Y:S04]  /*5040*/  @!P0 IMAD.HI.U32 R2, R3.reuse, R36, RZ ;  /* 0x0000002403028227 */ /* 0x040fe800078e00ff */
[----:B------:R-:W-:Y:S01]  /*5050*/  IMAD R6, R40, R6, R5 ;  /* 0x0000000628067224 */ /* 0x000fe200078e0205 */
[----:B------:R-:W-:Y:S04]  /*5060*/  @!P0 SHF.R.U32.HI R2, RZ, R37, R2 ;  /* 0x00000025ff028219 */ /* 0x000fe80000011602 */
[----:B------:R-:W-:Y:S02]  /*5070*/  @!P0 SEL R0, R3, R2, !P2 ;  /* 0x0000000203008207 */ /* 0x000fe40005000000 */
[----:B------:R-:W-:Y:S02]  /*5080*/  IADD3 R2, PT, PT, -R5, RZ, RZ ;  /* 0x000000ff05027210 */ /* 0x000fe40007ffe1ff */
[----:B------:R-:W-:Y:S01]  /*5090*/  @!P0 IADD3 R8, PT, PT, R15, -R0, RZ ;  /* 0x800000000f088210 */ /* 0x000fe20007ffe0ff */
[----:B------:R-:W-:Y:S02]  /*50a0*/  @!P0 IMAD R0, R7, R6, R0 ;  /* 0x0000000607008224 */ /* 0x000fe400078e0200 */
[----:B------:R-:W-:Y:S02]  /*50b0*/  IMAD R43, R38, R2, R43 ;  /* 0x00000002262b7224 */ /* 0x000fe400078e022b */
[----:B------:R-:W-:Y:S02]  /*50c0*/  @!P0 IMAD R5, R8, R40, R3 ;  /* 0x0000002808058224 */ /* 0x000fe400078e0203 */
[----:B------:R-:W-:Y:S04]  /*50d0*/  @!P0 IMAD.MOV.U32 R3, RZ, RZ, R0 ;  /* 0x000000ffff038224 */ /* 0x000fe800078e0000 */
[----:B------:R-:W-:Y:S02]  /*50e0*/  IMAD R45, R3, R42, R45 ;  /* 0x0000002a032d7224 */ /* 0x000fe400078e022d */
[----:B------:R-:W-:Y:S07]  /*50f0*/  IMAD R43, R5, R38, R43 ;  /* 0x00000026052b7224 */ /* 0x000fee00078e022b */
.L_x_85:
[----:B-1----:R-:W-:Y:S01]  /*5100*/  @!P1 ISETP.NE.AND P0, PT, R10, 0x1, PT ;  /* 0x000000010a00980c */ /* 0x002fe20003f05270 */
[----:B------:R-:W-:Y:S01]  /*5110*/  @!P1 IMAD.HI.U32 R0, R45, R12, RZ ;  /* 0x0000000c2d009227 */ /* 0x000fe200078e00ff */
[----:B------:R-:W-:Y:S01]  /*5120*/  @!P1 ISETP.NE.AND P2, PT, R9, 0x1, PT ;  /* 0x000000010900980c */ /* 0x000fe20003f45270 */
[----:B------:R-:W-:Y:S01]  /*5130*/  ULOP3.LUT UP0, URZ, UR48, 0x1b0, URZ, 0xc0, !UPT ;  /* 0x000001b030ff7892 */ /* 0x000fe2000f80c0ff */
[----:B------:R-:W-:Y:S01]  /*5140*/  R2UR UR42, R21 ;  /* 0x00000000152a72ca */ /* 0x000fe200000e0000 */
[----:B------:R-:W-:Y:S01]  /*5150*/  @!P1 IMAD.HI.U32 R3, R43, R11, RZ ;  /* 0x0000000b2b039227 */ /* 0x000fe200078e00ff */
[----:B------:R-:W-:Y:S02]  /*5160*/  @!P1 SHF.R.U32.HI R0, RZ, R13, R0 ;  /* 0x0000000dff009219 */ /* 0x000fe40000011600 */
[----:B------:R-:W-:Y:S01]  /*5170*/  R2UR UR41, R20 ;  /* 0x00000000142972ca */ /* 0x000fe200000e0000 */
[----:B------:R-:W-:Y:S01]  /*5180*/  VIADD R107, R107, 0x1 ;  /* 0x000000016b6b7836 */ /* 0x000fe20000000000 */
[----:B------:R-:W-:Y:S02]  /*5190*/  @!P1 SHF.R.U32.HI R2, RZ, R14, R3 ;  /* 0x0000000eff029219 */ /* 0x000fe40000011603 */
[----:B------:R-:W-:Y:S02]  /*51a0*/  @!P1 SEL R3, R45, R0, !P2 ;  /* 0x000000002d039207 */ /* 0x000fe40005000000 */
[----:B------:R-:W-:Y:S02]  /*51b0*/  @!P1 SEL R2, R43, R2, !P0 ;  /* 0x000000022b029207 */ /* 0x000fe40004000000 */
[----:B------:R-:W-:Y:S01]  /*51c0*/  @P4 SHF.R.U32.HI R98, RZ, 0x10, R17 ;  /* 0x00000010ff624819 */ /* 0x000fe20000011611 */
[----:B------:R-:W-:Y:S02]  /*51d0*/  USHF.L.U32 UR42, UR42, 0x6, URZ ;  /* 0x000000062a2a7899 */ /* 0x000fe400080006ff */
[----:B------:R-:W-:Y:S02]  /*51e0*/  @!P1 IMAD.IADD R0, R2, 0x1, -R3 ;  /* 0x0000000102009824 */ /* 0x000fe400078e0a03 */
[----:B------:R-:W-:Y:S01]  /*51f0*/  @!P1 IMAD.IADD R2, R3, 0x1, -R2 ;  /* 0x0000000103029824 */ /* 0x000fe200078e0a02 */
[----:B------:R-:W-:Y:S01]  /*5200*/  USHF.L.U32 UR41, UR41, 0x8, URZ ;  /* 0x0000000829297899 */ /* 0x000fe200080006ff */
[----:B------:R-:W-:Y:S02]  /*5210*/  @!P1 IMAD R45, R0, R9, R45 ;  /* 0x00000009002d9224 */ /* 0x000fe400078e022d */
[----:B------:R-:W-:Y:S01]  /*5220*/  @!P1 IMAD R43, R2, R10, R43 ;  /* 0x0000000a022b9224 */ /* 0x000fe200078e022b */
[----:B------:R-:W-:Y:S08]  /*5230*/  BRA.U !UP0, `(.L_x_86) ;  /* 0x0000000108407547 */ /* 0x000ff0000b800000 */
[----:B------:R-:W1:Y:S01]  /*5240*/  LDCU.64 UR8, c[0x4][0x88] ;  /* 0x01001100ff0877ac */ /* 0x000e620008000a00 */
[----:B------:R-:W-:Y:S01]  /*5250*/  MOV R3, 0x0 ;  /* 0x0000000000037802 */ /* 0x000fe20000000f00 */
[----:B------:R-:W-:Y:S02]  /*5260*/  HFMA2 R12, -RZ, RZ, 0, 5.9604644775390625e-08 ;  /* 0x00000001ff0c7431 */ /* 0x000fe400000001ff */
[----:B------:R-:W-:Y:S02]  /*5270*/  IMAD.MOV.U32 R8, RZ, RZ, 0x70 ;  /* 0x00000070ff087424 */ /* 0x000fe400078e00ff */
[----:B------:R-:W-:Y:S01]  /*5280*/  IMAD.MOV.U32 R13, RZ, RZ, RZ ;  /* 0x000000ffff0d7224 */ /* 0x000fe200078e00ff */
[----:B------:R-:W2:Y:S01]  /*5290*/  LDCU.64 UR6, c[0x4][0x90] ;  /* 0x01001200ff0677ac */ /* 0x000ea20008000a00 */
[----:B------:R-:W3:Y:S01]  /*52a0*/  LDC.64 R2, c[0x4][R3] ;  /* 0x0100000003027b82 */ /* 0x000ee20000000a00 */
[----:B------:R-:W4:Y:S01]  /*52b0*/  LDCU.64 UR4, c[0x4][0x8] ;  /* 0x01000100ff0477ac */ /* 0x000f220008000a00 */
[----:B-1----:R-:W-:Y:S01]  /*52c0*/  MOV R5, UR9 ;  /* 0x0000000900057c02 */ /* 0x002fe20008000f00 */
[----:B------:R-:W-:Y:S01]  /*52d0*/  IMAD.U32 R4, RZ, RZ, UR8 ;  /* 0x00000008ff047e24 */ /* 0x000fe2000f8e00ff */
[----:B--2---:R-:W-:Y:S01]  /*52e0*/  MOV R7, UR7 ;  /* 0x0000000700077c02 */ /* 0x004fe20008000f00 */
[----:B------:R-:W-:Y:S01]  /*52f0*/  IMAD.U32 R6, RZ, RZ, UR6 ;  /* 0x00000006ff067e24 */ /* 0x000fe2000f8e00ff */
[----:B----4-:R-:W-:Y:S01]  /*5300*/  MOV R11, UR5 ;  /* 0x00000005000b7c02 */ /* 0x010fe20008000f00 */
[----:B------:R-:W-:Y:S02]  /*5310*/  IMAD.U32 R10, RZ, RZ, UR4 ;  /* 0x00000004ff0a7e24 */ /* 0x000fe4000f8e00ff */
[----:B------:R-:W-:Y:S07]  /*5320*/  LEPC R20, `(.L_x_86) ;  /* 0x000000001014794e */ /* 0x000fee0000000000 */
[----:B---3-5:R-:W-:Y:S05]  /*5330*/  CALL.ABS.NOINC R2 ;  /* 0x0000000002007343 */ /* 0x028fea0003c00000 */
.L_x_86:
[----:B------:R-:W-:Y:S01]  /*5340*/  LOP3.LUT P0, RZ, R104, 0x1b0, RZ, 0xc0, !PT ;  /* 0x000001b068ff7812 */ /* 0x000fe2000780c0ff */
[----:B------:R-:W-:Y:S11]  /*5350*/  BSSY.RECONVERGENT B6, `(.L_x_87) ;  /* 0x0000013000067945 */ /* 0x000ff60003800200 */
[----:B------:R-:W-:Y:S01]  /*5360*/  @!UPT UIADD3 URZ, UPT, UPT, URZ, URZ, URZ ;  /* 0x000000fffffff290 */ /* 0x000fe2000fffe0ff */
[----:B------:R-:W-:Y:S05]  /*5370*/  @!P0 BRA `(.L_x_88) ;  /* 0x0000000000408947 */ /* 0x000fea0003800000 */
        /* <DEDUP_REMOVED lines=16> */
.L_x_88:
[----:B------:R-:W-:Y:S05]  /*5480*/  BSYNC.RECONVERGENT B6 ;  /* 0x0000000000067941 */ /* 0x000fea0003800200 */
.L_x_87:
[----:B------:R-:W-:Y:S01]  /*5490*/  ISETP.NE.U32.AND P4, PT, R86, RZ, PT ;  /* 0x000000ff5600720c */ /* 0x000fe20003f85070 */
[----:B------:R-:W-:Y:S01]  /*54a0*/  UISETP.NE.AND UP2, UPT, UR50, URZ, UPT ;  /* 0x000000ff3200728c */ /* 0x000fe2000bf45270 */
[----:B------:R-:W-:Y:S01]  /*54b0*/  ISETP.NE.U32.AND P2, PT, RZ, UR38, PT ;  /* 0x00000026ff007c0c */ /* 0x000fe2000bf45070 */
[----:B------:R-:W-:Y:S01]  /*54c0*/  UISETP.NE.U32.AND UP1, UPT, UR44, URZ, UPT ;  /* 0x000000ff2c00728c */ /* 0x000fe2000bf25070 */
[----:B------:R-:W-:Y:S01]  /*54d0*/  ISETP.NE.AND.EX P4, PT, R87, RZ, PT, P4 ;  /* 0x000000ff5700720c */ /* 0x000fe20003f85340 */
[----:B------:R-:W-:Y:S01]  /*54e0*/  UPLOP3.LUT UP0, UPT, UPT, UPT, UPT, 0x40, 0x4 ;  /* 0x000000000004789c */ /* 0x000fe20003f0e870 */
[----:B------:R-:W-:Y:S01]  /*54f0*/  ISETP.NE.AND.EX P2, PT, RZ, UR39, PT, P2 ;  /* 0x00000027ff007c0c */ /* 0x000fe2000bf45320 */
[----:B------:R-:W-:Y:S01]  /*5500*/  UISETP.NE.AND.EX UP1, UPT, UR45, URZ, UPT, UP1 ;  /* 0x000000ff2d00728c */ /* 0x000fe2000bf25310 */
[----:B------:R-:W-:Y:S04]  /*5510*/  PLOP3.LUT P1, PT, PT, PT, UP2, 0x80, 0x8 ;  /* 0x000000000008781c */ /* 0x000fe80003f2f028 */
[----:B------:R-:W-:Y:S06]  /*5520*/  @UP2 UPLOP3.LUT UP0, UPT, UPT, UPT, UP1, 0x80, 0x8 ;  /* 0x000000000008289c */ /* 0x000fec0003f0f010 */
[----:B------:R-:W-:Y:S01]  /*5530*/  PLOP3.LUT P0, PT, PT, PT, UP0, 0x80, 0x8 ;  /* 0x000000000008781c */ /* 0x000fe20003f0f008 */
[----:B------:R-:W-:Y:S01]  /*5540*/  @!UPT UIADD3 URZ, UPT, UPT, URZ, URZ, URZ ;  /* 0x000000fffffff290 */ /* 0x000fe2000fffe0ff */
[----:B------:R-:W-:Y:S11]  /*5550*/  BRA.U !UP1, `(.L_x_89) ;  /* 0x0000000109387547 */ /* 0x000ff6000b800000 */
[----:B------:R-:W-:Y:S01]  /*5560*/  UISETP.NE.U32.AND UP0, UPT, UR38, URZ, UPT ;  /* 0x000000ff2600728c */ /* 0x000fe2000bf05070 */
[----:B------:R-:W-:Y:S02]  /*5570*/  HFMA2 R0, -RZ, RZ, 0, 5.9604644775390625e-08 ;  /* 0x00000001ff007431 */ /* 0x000fe400000001ff */
[----:B------:R-:W-:Y:S01]  /*5580*/  IMAD.MOV.U32 R91, RZ, RZ, 0x1 ;  /* 0x00000001ff5b7424 */ /* 0x000fe200078e00ff */
[----:B------:R-:W-:Y:S06]  /*5590*/  UISETP.NE.AND.EX UP0, UPT, UR39, URZ, UPT, UP0 ;  /* 0x000000ff2700728c */ /* 0x000fec000bf05300 */
[----:B------:R-:W-:Y:S05]  /*55a0*/  PLOP3.LUT P3, PT, PT, PT, UP0, 0x80, 0x8 ;  /* 0x000000000008781c */ /* 0x000fea0003f6f008 */
[----:B------:R-:W1:Y:S01]  /*55b0*/  @UP0 LDCU.64 UR6, c[0x0][0x888] ;  /* 0x00011100ff0607ac */ /* 0x000e620008000a00 */
[----:B------:R-:W-:Y:S07]  /*55c0*/  @UP0 UIMAD UR4, UR36, UR44, URZ ;  /* 0x0000002c240402a4 */ /* 0x000fee000f8e02ff */
[----:B------:R-:W-:Y:S01]  /*55d0*/  @!P3 PRMT R91, R0, 0x7610, R91 ;  /* 0x00007610005bb816 */ /* 0x000fe2000000005b */
[----:B-1----:R-:W-:Y:S03]  /*55e0*/  @UP0 UIMAD.WIDE UR6, UR4, 0x4, UR6 ;  /* 0x00000004040608a5 */ /* 0x002fe6000f8e0206 */
[----:B------:R-:W1:Y:S03]  /*55f0*/  @!UP0 LDCU UR4, c[0x0][0x880] ;  /* 0x00011000ff0487ac */ /* 0x000e660008000800 */
[----:B------:R-:W-:Y:S01]  /*5600*/  IMAD.U32 R2, RZ, RZ, UR6 ;  /* 0x00000006ff027e24 */ /* 0x000fe2000f8e00ff */
[----:B------:R-:W-:Y:S05]  /*5610*/  MOV R3, UR7 ;  /* 0x0000000700037c02 */ /* 0x000fea0008000f00 */
[----:B-----5:R2:W5:Y:S02]  /*5620*/  @P3 LDG.E R50, desc[UR46][R2.64] ;  /* 0x0000002e02323981 */ /* 0x020564000c1e1900 */
[----:B-12---:R-:W-:Y:S02]  /*5630*/  @!P3 IMAD.U32 R50, RZ, RZ, UR4 ;  /* 0x00000004ff32be24 */ /* 0x006fe4000f8e00ff */
.L_x_89:
[----:B------:R-:W-:Y:S05]  /*5640*/  @!P4 BRA `(.L_x_90) ;  /* 0x000000000020c947 */ /* 0x000fea0003800000 */
[----:B------:R-:W-:Y:S04]  /*5650*/  ISETP.NE.U32.AND P3, PT, R84, RZ, PT ;  /* 0x000000ff5400720c */ /* 0x000fe80003f65070 */
[----:B------:R-:W-:Y:S11]  /*5660*/  ISETP.NE.AND.EX P3, PT, R85, RZ, PT, P3 ;  /* 0x000000ff5500720c */ /* 0x000ff60003f65330 */
[----:B------:R-:W-:Y:S02]  /*5670*/  @!UPT UIADD3 URZ, UPT, UPT, URZ, URZ, URZ ;  /* 0x000000fffffff290 */ /* 0x000fe4000fffe0ff */
[----:B------:R-:W1:Y:S01]  /*5680*/  @P3 LDC.64 R2, c[0x0][0x8a8] ;  /* 0x00022a00ff023b82 */ /* 0x000e620000000a00 */
[----:B------:R-:W-:Y:S04]  /*5690*/  @P3 IMAD R0, R86, UR36, RZ ;  /* 0x0000002456003c24 */ /* 0x000fe8000f8e02ff */
[----:B-1----:R-:W-:Y:S05]  /*56a0*/  @P3 IMAD.WIDE R2, R0, 0x4, R2 ;  /* 0x0000000400023825 */ /* 0x002fea00078e0202 */
[----:B-----5:R1:W5:Y:S02]  /*56b0*/  @P3 LDG.E R47, desc[UR46][R2.64] ;  /* 0x0000002e022f3981 */ /* 0x020364000c1e1900 */
[----:B-1----:R-:W2:Y:S02]  /*56c0*/  @!P3 LDC R47, c[0x0][0x8a0] ;  /* 0x00022800ff2fbb82 */ /* 0x002ea40000000800 */
.L_x_90:
[----:B-----5:R-:W-:Y:S01]  /*56d0*/  ISETP.NE.AND P4, PT, R50, RZ, PT ;  /* 0x000000ff3200720c */ /* 0x020fe20003f85270 */
[----:B------:R-:W-:Y:S01]  /*56e0*/  BSSY B1, `(.L_x_91) ;  /* 0x0000042000017945 */ /* 0x000fe20003800000 */
[----:B------:R-:W-:Y:S01]  /*56f0*/  SEL R9, RZ, 0xffffffff, P2 ;  /* 0xffffffffff097807 */ /* 0x000fe20001000000 */
[----:B------:R-:W-:Y:S01]  /*5700*/  IMAD.MOV.U32 R64, RZ, RZ, 0x1 ;  /* 0x00000001ff407424 */ /* 0x000fe200078e00ff */
[----:B------:R-:W-:Y:S02]  /*5710*/  LOP3.LUT P3, RZ, R91, 0xff, RZ, 0xc0, !PT ;  /* 0x000000ff5bff7812 */ /* 0x000fe4000786c0ff */
[----:B------:R-:W-:Y:S02]  /*5720*/  CS2R R62, SRZ ;  /* 0x00000000003e7805 */ /* 0x000fe4000001ff00 */
[----:B------:R-:W-:Y:S02]  /*5730*/  @P1 SEL R2, RZ, 0xffffffff, P4 ;  /* 0xffffffffff021807 */ /* 0x000fe40002000000 */
[----:B------:R-:W-:Y:S02]  /*5740*/  CS2R R60, SRZ ;  /* 0x00000000003c7805 */ /* 0x000fe4000001ff00 */
[----:B------:R-:W-:Y:S02]  /*5750*/  LEA R0, R100, UR49, 0x3 ;  /* 0x0000003164007c11 */ /* 0x000fe4000f8e18ff */
[----:B------:R-:W-:Y:S02]  /*5760*/  CS2R R58, SRZ ;  /* 0x00000000003a7805 */ /* 0x000fe4000001ff00 */
[----:B------:R-:W-:Y:S02]  /*5770*/  @P0 SEL R2, R9, R2, !P3 ;  /* 0x0000000209020207 */ /* 0x000fe40005800000 */
[----:B------:R-:W-:Y:S02]  /*5780*/  CS2R R56, SRZ ;  /* 0x0000000000387805 */ /* 0x000fe4000001ff00 */
[----:B------:R-:W-:Y:S02]  /*5790*/  LEA R108, R44, UR49, 0x3 ;  /* 0x000000312c6c7c11 */ /* 0x000fe4000f8e18ff */
[----:B------:R-:W-:Y:S02]  /*57a0*/  @P1 LOP3.LUT R2, R2, 0x1, RZ, 0xc0, !PT ;  /* 0x0000000102021812 */ /* 0x000fe400078ec0ff */
[----:B------:R-:W-:Y:S02]  /*57b0*/  SHF.L.U32 R7, R102, 0x1f, RZ ;  /* 0x0000001f66077819 */ /* 0x000fe400000006ff */
[----:B------:R-:W-:Y:S02]  /*57c0*/  ISETP.NE.U32.OR P6, PT, R2, 0x1, !P1 ;  /* 0x000000010200780c */ /* 0x000fe40004fc5470 */
[----:B------:R-:W-:Y:S02]  /*57d0*/  PLOP3.LUT P2, PT, PT, PT, UP1, 0x80, 0x8 ;  /* 0x000000000008781c */ /* 0x000fe40003f4f018 */
[C---:B------:R-:W-:Y:S02]  /*57e0*/  LEA.HI R5, R44.reuse, R44, RZ, 0x1 ;  /* 0x0000002c2c057211 */ /* 0x040fe400078f08ff */
[----:B------:R-:W-:Y:S02]  /*57f0*/  SEL R2, RZ, 0xffffffff, P4 ;  /* 0xffffffffff027807 */ /* 0x000fe40002000000 */
[----:B------:R-:W-:Y:S01]  /*5800*/  P2R R72, PR, RZ, 0x40 ;  /* 0x00000040ff487803 */ /* 0x000fe20000000000 */
[C---:B------:R-:W-:Y:S01]  /*5810*/  IMAD.SHL.U32 R3, R5.reuse, 0x80, RZ ;  /* 0x0000008005037824 */ /* 0x040fe200078e00ff */
[----:B------:R-:W-:Y:S03]  /*5820*/  LOP3.LUT R5, R5, 0xffe, RZ, 0xc0, !PT ;  /* 0x00000ffe05057812 */ /* 0x000fe600078ec0ff */
[----:B------:R-:W-:Y:S02]  /*5830*/  @P6 SHF.L.U32 R11, R99, 0x1f, RZ ;  /* 0x0000001f630b6819 */ /* 0x000fe400000006ff */
[----:B------:R-:W-:Y:S01]  /*5840*/  @P2 SEL R2, R9, R2, !P3 ;  /* 0x0000000209022207 */ /* 0x000fe20005800000 */
[----:B------:R-:W-:Y:S01]  /*5850*/  IMAD.IADD R48, R44, 0x1, -R5 ;  /* 0x000000012c307824 */ /* 0x000fe200078e0a05 */
[----:B------:R-:W1:Y:S01]  /*5860*/  @P6 SYNCS.PHASECHK.TRANS64.TRYWAIT P1, [R0+URZ+0x50], R11 ;  /* 0x0000500b000065a7 */ /* 0x000e6200080211ff */
[----:B------:R-:W-:Y:S02]  /*5870*/  LOP3.LUT R3, R3, 0xffffff00, RZ, 0xc0, !PT ;  /* 0xffffff0003037812 */ /* 0x000fe400078ec0ff */
[----:B------:R-:W-:Y:S03]  /*5880*/  LOP3.LUT R2, R2, 0x1, RZ, 0xc0, !PT ;  /* 0x0000000102027812 */ /* 0x000fe600078ec0ff */
[----:B------:R-:W-:Y:S01]  /*5890*/  IMAD.IADD R3, R46, 0x1, R3 ;  /* 0x000000012e037824 */ /* 0x000fe200078e0203 */
[----:B------:R-:W-:Y:S03]  /*58a0*/  ISETP.NE.U32.AND P5, PT, R2, 0x1, PT ;  /* 0x000000010200780c */ /* 0x000fe60003fa5070 */
[----:B------:R-:W-:Y:S01]  /*58b0*/  IMAD R48, R48, 0x100000, R3 ;  /* 0x0010000030307824 */ /* 0x000fe200078e0203 */
[----:B------:R-:W-:Y:S01]  /*58c0*/  P2R R65, PR, RZ, 0x20 ;  /* 0x00000020ff417803 */ /* 0x000fe20000000000 */
[----:B------:R3:W4:Y:S01]  /*58d0*/  SYNCS.PHASECHK.TRANS64.TRYWAIT P0, [R108+URZ+0xc0], R7 ;  /* 0x0000c0076c0075a7 */ /* 0x00072200080011ff */
[----:B-1----:R-:W-:Y:S01]  /*58e0*/  @P6 SEL R64, RZ, 0x1, !P1 ;  /* 0x00000001ff406807 */ /* 0x002fe20004800000 */
[----:B---3--:R-:W-:Y:S06]  /*58f0*/  @!P6 BRA `(.L_x_92) ;  /* 0x000000000080e947 */ /* 0x008fec0003800000 */
[----:B------:R-:W-:Y:S01]  /*5900*/  @P5 IMAD R4, R100, 0x1000, R95 ;  /* 0x0000100064045824 */ /* 0x000fe200078e025f */
[----:B------:R-:W-:Y:S01]  /*5910*/  ISETP.NE.AND P1, PT, R64, RZ, PT ;  /* 0x000000ff4000720c */ /* 0x000fe20003f25270 */
[----:B------:R-:W-:Y:S01]  /*5920*/  BSSY B0, `(.L_x_93) ;  /* 0x000000b000007945 */ /* 0x000fe20003800000 */
[----:B------:R-:W-:Y:S01]  /*5930*/  CS2R R58, SRZ ;  /* 0x00000000003a7805 */ /* 0x000fe2000001ff00 */
[----:B------:R-:W-:Y:S01]  /*5940*/  @P5 VIADD R2, R4, UR49 ;  /* 0x0000003104025c36 */ /* 0x000fe20008000000 */
[----:B------:R-:W-:Y:S02]  /*5950*/  CS2R R56, SRZ ;  /* 0x0000000000387805 */ /* 0x000fe4000001ff00 */
[----:B------:R-:W-:Y:S02]  /*5960*/  CS2R R62, SRZ ;  /* 0x00000000003e7805 */ /* 0x000fe4000001ff00 */
[----:B------:R-:W-:Y:S01]  /*5970*/  CS2R R60, SRZ ;  /* 0x00000000003c7805 */ /* 0x000fe2000001ff00 */
[----:B------:R-:W-:Y:S04]  /*5980*/  @P5 IMAD R2, R103, -0x10, R2 ;  /* 0xfffffff067025824 */ /* 0x000fe800078e0202 */
[----:B------:R-:W-:Y:S05]  /*5990*/  @P1 BRA `(.L_x_94) ;  /* 0x00000000000c1947 */ /* 0x000fea0003800000 */
[----:B------:R-:W-:Y:S04]  /*59a0*/  SHF.L.U32 R3, R99, 0x1f, RZ ;  /* 0x0000001f63037819 */ /* 0x000fe800000006ff */
[----:B------:R-:W1:Y:S02]  /*59b0*/  SYNCS.PHASECHK.TRANS64.TRYWAIT P1, [R0+URZ+0x50], R3 ;  /* 0x00005003000075a7 */ /* 0x000e6400080211ff */
[----:B-1----:R-:W-:Y:S05]  /*59c0*/  @!P1 BRA `(.L_x_95) ;  /* 0x0000004000389947 */ /* 0x002fea0003800000 */
.L_x_94:
[----:B------:R-:W-:Y:S05]  /*59d0*/  BSYNC B0 ;  /* 0x0000000000007941 */ /* 0x000fea0003800000 */
.L_x_93:
[----:B------:R-:W-:Y:S01]  /*59e0*/  ISETP.NE.AND P1, PT, R65, RZ, PT ;  /* 0x000000ff4100720c */ /* 0x000fe20003f25270 */
[----:B-1----:R-:W-:Y:S02]  /*59f0*/  VIADD R3, R0, 0x70 ;  /* 0x0000007000037836 */ /* 0x002fe40000000000 */
[----:B------:R-:W-:Y:S02]  /*5a00*/  IMAD.U32 R0, RZ, RZ, UR37 ;  /* 0x00000025ff007e24 */ /* 0x000fe4000f8e00ff */
[----:B------:R-:W-:Y:S03]  /*5a10*/  VIADD R100, R100, 0x1 ;  /* 0x0000000164647836 */ /* 0x000fe60000000000 */
[----:B------:R-:W-:Y:S05]  /*5a20*/  PRMT R0, R0, 0x654, R3 ;  /* 0x0000065400007816 */ /* 0x000fea0000000003 */
[----:B------:R1:W3:Y:S04]  /*5a30*/  @P1 LDS.128 R56, [R4+UR49+0x200] ;  /* 0x0002003104381984 */ /* 0x0002e80008000c00 */
[----:B------:R1:W1:Y:S01]  /*5a40*/  @P1 LDS.128 R60, [R2+0x210] ;  /* 0x00021000023c1984 */ /* 0x0002620000000c00 */
[C---:B------:R-:W-:Y:S01]  /*5a50*/  ISETP.NE.AND P1, PT, R100.reuse, 0x4, PT ;  /* 0x000000046400780c */ /* 0x040fe20003f25270 */
[----:B------:R-:W-:Y:S01]  /*5a60*/  @!PT LDS RZ, [RZ] ;  /* 0x00000000fffff984 */ /* 0x000fe20000000800 */
[----:B------:R-:W-:Y:S01]  /*5a70*/  @!PT LDS RZ, [RZ] ;  /* 0x00000000fffff984 */ /* 0x000fe20000000800 */
[----:B------:R-:W-:Y:S01]  /*5a80*/  @!PT LDS RZ, [RZ] ;  /* 0x00000000fffff984 */ /* 0x000fe20000000800 */
[----:B------:R-:W-:Y:S01]  /*5a90*/  @!PT LDS RZ, [RZ] ;  /* 0x00000000fffff984 */ /* 0x000fe20000000800 */
[----:B------:R5:W-:Y:S06]  /*5aa0*/  MEMBAR.ALL.CTA ;  /* 0x0000000000007992 */ /* 0x000bec0000008000 */
[----:B-----5:R-:W5:Y:S01]  /*5ab0*/  FENCE.VIEW.ASYNC.S ;  /* 0x00000000000073c6 */ /* 0x020f620000000000 */
[----:B------:R-:W-:Y:S01]  /*5ac0*/  SEL R100, R100, RZ, P1 ;  /* 0x000000ff64647207 */ /* 0x000fe20000800000 */
[----:B-----5:R5:W-:Y:S02]  /*5ad0*/  SYNCS.ARRIVE.TRANS64.RED.A1T0 RZ, [R0+URZ], RZ ;  /* 0x000000ff00ff79a7 */ /* 0x020be400081004ff */
[----:B-----5:R-:W-:Y:S04]  /*5ae0*/  SEL R0, RZ, 0x1, P1 ;  /* 0x00000001ff007807 */ /* 0x020fe80000800000 */
[----:B---3--:R-:W-:Y:S02]  /*5af0*/  LOP3.LUT R99, R99, R0, RZ, 0x3c, !PT ;  /* 0x0000000063637212 */ /* 0x008fe400078e3cff */
.L_x_92:
[----:B------:R-:W-:Y:S05]  /*5b00*/  BSYNC B1 ;  /* 0x0000000000017941 */ /* 0x000fea0003800000 */
.L_x_91:
[----:B------:R-:W-:Y:S04]  /*5b10*/  SHF.R.U32.HI R3, RZ, 0x15, R48 ;  /* 0x00000015ff037819 */ /* 0x000fe80000011630 */
[----:B------:R-:W-:Y:S01]  /*5b20*/  LOP3.LUT P1, RZ, R3, 0x3, R96, 0x48, !PT ;  /* 0x0000000303ff7812 */ /* 0x000fe20007824860 */
[----:B------:R-:W-:Y:S01]  /*5b30*/  @!UPT UIADD3 URZ, UPT, UPT, URZ, URZ, URZ ;  /* 0x000000fffffff290 */ /* 0x000fe2000fffe0ff */
[----:B----4-:R-:W-:Y:S11]  /*5b40*/  @P0 BRA `(.L_x_96) ;  /* 0x0000000000080947 */ /* 0x010ff60003800000 */
[----:B------:R-:W3:Y:S02]  /*5b50*/  SYNCS.PHASECHK.TRANS64.TRYWAIT P0, [R108+URZ+0xc0], R7 ;  /* 0x0000c0076c0075a7 */ /* 0x000ee400080011ff */
[----:B---3--:R-:W-:Y:S05]  /*5b60*/  @!P0 BRA `(.L_x_97) ;  /* 0x0000003c00e48947 */ /* 0x008fea0003800000 */
.L_x_96:
[----:B------:R-:W-:Y:S05]  /*5b70*/  @!P1 BRA `(.L_x_98) ;  /* 0x0000000000409947 */ /* 0x000fea0003800000 */
[----:B------:R-:W4:Y:S01]  /*5b80*/  LDCU.64 UR8, c[0x4][0x78] ;  /* 0x01000f00ff0877ac */ /* 0x000f220008000a00 */
[----:B------:R-:W-:Y:S01]  /*5b90*/  MOV R3, 0x0 ;  /* 0x0000000000037802 */ /* 0x000fe20000000f00 */
[----:B------:R-:W-:Y:S02]  /*5ba0*/  HFMA2 R12, -RZ, RZ, 0, 5.9604644775390625e-08 ;  /* 0x00000001ff0c7431 */ /* 0x000fe400000001ff */
[----:B------:R-:W-:Y:S02]  /*5bb0*/  IMAD.MOV.U32 R8, RZ, RZ, 0x192 ;  /* 0x00000192ff087424 */ /* 0x000fe400078e00ff */
[----:B------:R-:W-:Y:S01]  /*5bc0*/  IMAD.MOV.U32 R13, RZ, RZ, RZ ;  /* 0x000000ffff0d7224 */ /* 0x000fe200078e00ff */
[----:B------:R-:W3:Y:S01]  /*5bd0*/  LDCU.64 UR6, c[0x4][0x80] ;  /* 0x01001000ff0677ac */ /* 0x000ee20008000a00 */
[----:B-1----:R-:W1:Y:S01]  /*5be0*/  LDC.64 R2, c[0x4][R3] ;  /* 0x0100000003027b82 */ /* 0x002e620000000a00 */
[----:B------:R-:W5:Y:S01]  /*5bf0*/  LDCU.64 UR4, c[0x4][0x18] ;  /* 0x01000300ff0477ac */ /* 0x000f620008000a00 */
[----:B----4-:R-:W-:Y:S01]  /*5c00*/  MOV R5, UR9 ;  /* 0x0000000900057c02 */ /* 0x010fe20008000f00 */
[----:B------:R-:W-:Y:S01]  /*5c10*/  IMAD.U32 R4, RZ, RZ, UR8 ;  /* 0x00000008ff047e24 */ /* 0x000fe2000f8e00ff */
[----:B---3--:R-:W-:Y:S01]  /*5c20*/  MOV R7, UR7 ;  /* 0x0000000700077c02 */ /* 0x008fe20008000f00 */
[----:B------:R-:W-:Y:S01]  /*5c30*/  IMAD.U32 R6, RZ, RZ, UR6 ;  /* 0x00000006ff067e24 */ /* 0x000fe2000f8e00ff */
[----:B-----5:R-:W-:Y:S01]  /*5c40*/  MOV R11, UR5 ;  /* 0x00000005000b7c02 */ /* 0x020fe20008000f00 */
[----:B------:R-:W-:Y:S02]  /*5c50*/  IMAD.U32 R10, RZ, RZ, UR4 ;  /* 0x00000004ff0a7e24 */ /* 0x000fe4000f8e00ff */
[----:B------:R-:W-:Y:S07]  /*5c60*/  LEPC R20, `(.L_x_98) ;  /* 0x000000001014794e */ /* 0x000fee0000000000 */
[----:B-12---:R-:W-:Y:S05]  /*5c70*/  CALL.ABS.NOINC R2 ;  /* 0x0000000002007343 */ /* 0x006fea0003c00000 */
.L_x_98:
[----:B------:R-:W-:Y:S05]  /*5c80*/  WARPSYNC.ALL ;  /* 0x0000000000007948 */ /* 0x000fea0003800000 */
[----:B------:R-:W-:Y:S01]  /*5c90*/  R2UR UR4, R48 ;  /* 0x00000000300472ca */ /* 0x000fe200000e0000 */
[----:B------:R-:W-:Y:S01]  /*5ca0*/  BSSY.RECONVERGENT B0, `(.L_x_99) ;  /* 0x00000a1000007945 */ /* 0x000fe20003800200 */
[C---:B------:R-:W-:Y:S02]  /*5cb0*/  SHF.L.U32 R51, R56.reuse, 0x10, RZ ;  /* 0x0000001038337819 */ /* 0x040fe400000006ff */
[C---:B------:R-:W-:Y:S02]  /*5cc0*/  PRMT R49, R56.reuse, 0x8880, RZ ;  /* 0x0000888038317816 */ /* 0x040fe400000000ff */
[----:B------:R-:W-:Y:S02]  /*5cd0*/  SHF.R.S32.HI R51, RZ, 0x18, R51 ;  /* 0x00000018ff337819 */ /* 0x000fe40000011433 */
[----:B------:R-:W-:Y:S02]  /*5ce0*/  SHF.L.U32 R52, R56, 0x8, RZ ;  /* 0x0000000838347819 */ /* 0x000fe400000006ff */
[C---:B------:R-:W-:Y:S02]  /*5cf0*/  PRMT R54, R58.reuse, 0x8880, RZ ;  /* 0x000088803a367816 */ /* 0x040fe400000000ff */
[----:B------:R-:W-:Y:S01]  /*5d00*/  SHF.L.U32 R53, R58, 0x8, RZ ;  /* 0x000000083a357819 */ /* 0x000fe200000006ff */
[----:B-1-3--:R-:W-:Y:S01]  /*5d10*/  LDTM.16dp32bit_t0_t15.x32 R4, tmem[UR4] ;  /* 0x00000004000479ee */ /* 0x00afe20008a80000 */
[----:B------:R-:W2:Y:S01]  /*5d20*/  LDTM.16dp32bit_t16_t31.x32 R4, tmem[UR4+0x20] ;  /* 0x00002004000479ee */ /* 0x000ea20008aa0000 */
[----:B------:R-:W-:Y:S02]  /*5d30*/  IADD3 R67, PT, PT, R95, UR49, RZ ;  /* 0x000000315f437c10 */ /* 0x000fe4000fffe0ff */
[----:B------:R-:W-:Y:S02]  /*5d40*/  SHF.L.U32 R66, R97, 0x4, RZ ;  /* 0x0000000461427819 */ /* 0x000fe400000006ff */
[----:B------:R-:W-:Y:S02]  /*5d50*/  SHF.R.S32.HI R53, RZ, 0x18, R53 ;  /* 0x00000018ff357819 */ /* 0x000fe40000011435 */
[----:B------:R-:W-:Y:S02]  /*5d60*/  IADD3 R109, PT, PT, R67, R66, RZ ;  /* 0x00000042436d7210 */ /* 0x000fe40007ffe0ff */
[----:B------:R-:W-:Y:S02]  /*5d70*/  ISETP.NE.AND P0, PT, R105, RZ, PT ;  /* 0x000000ff6900720c */ /* 0x000fe40003f05270 */
[----:B------:R-:W-:Y:S01]  /*5d80*/  ISETP.NE.AND P6, PT, R72, RZ, PT ;  /* 0x000000ff4800720c */ /* 0x000fe20003fc5270 */
[----:B--2---:R-:W-:Y:S11]  /*5d90*/  IMAD R0, R47, R4, RZ ;  /* 0x000000042f007224 */ /* 0x004ff600078e02ff */
[----:B------:R-:W-:Y:S01]  /*5da0*/  @!UPT UIADD3 URZ, UPT, UPT, URZ, URZ, URZ ;  /* 0x000000fffffff290 */ /* 0x000fe2000fffe0ff */
[----:B------:R-:W-:Y:S01]  /*5db0*/  @P6 SHF.L.U32 R74, R99, 0x1f, RZ ;  /* 0x0000001f634a6819 */ /* 0x000fe200000006ff */
[----:B------:R-:W-:Y:S02]  /*5dc0*/  IMAD R2, R47, R5, RZ ;  /* 0x000000052f027224 */ /* 0x000fe400078e02ff */
[----:B------:R-:W-:Y:S01]  /*5dd0*/  IMAD R0, R49, R50, R0 ;  /* 0x0000003231007224 */ /* 0x000fe200078e0200 */
[----:B------:R-:W-:Y:S01]  /*5de0*/  SHF.R.S32.HI R49, RZ, 0x18, R52 ;  /* 0x00000018ff317819 */ /* 0x000fe20000011434 */
[----:B------:R-:W-:Y:S01]  /*5df0*/  IMAD R3, R47, R6, RZ ;  /* 0x000000062f037224 */ /* 0x000fe200078e02ff */
[----:B------:R-:W-:Y:S01]  /*5e00*/  SHF.L.U32 R52, R57, 0x10, RZ ;  /* 0x0000001039347819 */ /* 0x000fe200000006ff */
[-C--:B------:R-:W-:Y:S01]  /*5e10*/  IMAD R2, R51, R50.reuse, R2 ;  /* 0x0000003233027224 */ /* 0x080fe200078e0202 */
[----:B------:R-:W-:Y:S01]  /*5e20*/  SHF.R.S32.HI R51, RZ, 0x18, R56 ;  /* 0x00000018ff337819 */ /* 0x000fe20000011438 */
[----:B------:R-:W-:Y:S02]  /*5e30*/  IMAD R7, R47, R7, RZ ;  /* 0x000000072f077224 */ /* 0x000fe400078e02ff */
[-C--:B------:R-:W-:Y:S01]  /*5e40*/  IMAD R3, R49, R50.reuse, R3 ;  /* 0x0000003231037224 */ /* 0x080fe200078e0203 */
[----:B------:R-:W-:Y:S01]  /*5e50*/  PRMT R49, R57, 0x8880, RZ ;  /* 0x0000888039317816 */ /* 0x000fe200000000ff */
[----:B------:R-:W-:Y:S01]  /*5e60*/  IMAD R7, R51, R50, R7 ;  /* 0x0000003233077224 */ /* 0x000fe200078e0207 */
[----:B------:R-:W-:Y:S01]  /*5e70*/  SHF.R.S32.HI R51, RZ, 0x18, R52 ;  /* 0x00000018ff337819 */ /* 0x000fe20000011434 */
[----:B------:R-:W-:Y:S02]  /*5e80*/  IMAD R4, R47, R8, RZ ;  /* 0x000000082f047224 */ /* 0x000fe400078e02ff */
[----:B------:R-:W-:Y:S01]  /*5e90*/  IMAD.SHL.U32 R52, R57, 0x100, RZ ;  /* 0x0000010039347824 */ /* 0x000fe200078e00ff */
[----:B------:R-:W-:Y:S01]  /*5ea0*/  I2IP.S8.S32.SAT R55, R7, R3, RZ ;  /* 0x0000000307377239 */ /* 0x000fe200000014ff */
[----:B------:R-:W-:Y:S02]  /*5eb0*/  IMAD R5, R47, R9, RZ ;  /* 0x000000092f057224 */ /* 0x000fe400078e02ff */
[----:B------:R-:W-:Y:S01]  /*5ec0*/  IMAD R4, R49, R50, R4 ;  /* 0x0000003231047224 */ /* 0x000fe200078e0204 */
[----:B------:R-:W-:Y:S01]  /*5ed0*/  SHF.R.S32.HI R49, RZ, 0x18, R52 ;  /* 0x00000018ff317819 */ /* 0x000fe20000011434 */
[----:B------:R-:W-:Y:S01]  /*5ee0*/  IMAD R6, R47, R10, RZ ;  /* 0x0000000a2f067224 */ /* 0x000fe200078e02ff */
[----:B------:R-:W-:Y:S01]  /*5ef0*/  I2IP.S8.S32.SAT R68, R2, R0, R55 ;  /* 0x0000000002447239 */ /* 0x000fe20000001437 */
[-C--:B------:R-:W-:Y:S01]  /*5f00*/  IMAD R5, R51, R50.reuse, R5 ;  /* 0x0000003233057224 */ /* 0x080fe200078e0205 */
[----:B------:R-:W-:Y:S01]  /*5f10*/  SHF.L.U32 R52, R58, 0x10, RZ ;  /* 0x000000103a347819 */ /* 0x000fe200000006ff */
[----:B------:R-:W-:Y:S01]  /*5f20*/  IMAD R11, R47, R11, RZ ;  /* 0x0000000b2f0b7224 */ /* 0x000fe200078e02ff */
[----:B------:R-:W-:Y:S01]  /*5f30*/  SHF.R.S32.HI R51, RZ, 0x18, R57 ;  /* 0x00000018ff337819 */ /* 0x000fe20000011439 */
[----:B------:R-:W-:Y:S01]  /*5f40*/  IMAD R6, R49, R50, R6 ;  /* 0x0000003231067224 */ /* 0x000fe200078e0206 */
[----:B------:R-:W-:Y:S01]  /*5f50*/  SHF.R.S32.HI R52, RZ, 0x18, R52 ;  /* 0x00000018ff347819 */ /* 0x000fe20000011434 */
[C---:B------:R-:W-:Y:S02]  /*5f60*/  IMAD R8, R47.reuse, R12, RZ ;  /* 0x0000000c2f087224 */ /* 0x040fe400078e02ff */
[----:B------:R-:W-:Y:S02]  /*5f70*/  IMAD.MOV.U32 R49, RZ, RZ, R54 ;  /* 0x000000ffff317224 */ /* 0x000fe400078e0036 */
[----:B------:R-:W-:Y:S02]  /*5f80*/  IMAD R9, R47, R13, RZ ;  /* 0x0000000d2f097224 */ /* 0x000fe400078e02ff */
[----:B------:R-:W-:Y:S01]  /*5f90*/  IMAD R11, R51, R50, R11 ;  /* 0x00000032330b7224 */ /* 0x000fe200078e020b */
[----:B------:R-:W-:Y:S01]  /*5fa0*/  SHF.R.S32.HI R51, RZ, 0x18, R58 ;  /* 0x00000018ff337819 */ /* 0x000fe2000001143a */
[----:B------:R-:W-:Y:S02]  /*5fb0*/  IMAD R10, R47, R14, RZ ;  /* 0x0000000e2f0a7224 */ /* 0x000fe400078e02ff */
[----:B------:R-:W-:Y:S01]  /*5fc0*/  IMAD R8, R49, R50, R8 ;  /* 0x0000003231087224 */ /* 0x000fe200078e0208 */
[----:B------:R-:W-:Y:S01]  /*5fd0*/  I2IP.S8.S32.SAT R69, R11, R6, RZ ;  /* 0x000000060b457239 */ /* 0x000fe200000014ff */
[----:B------:R-:W-:Y:S01]  /*5fe0*/  IMAD R15, R47, R15, RZ ;  /* 0x0000000f2f0f7224 */ /* 0x000fe200078e02ff */
[----:B------:R-:W-:Y:S01]  /*5ff0*/  PRMT R49, R59, 0x8880, RZ ;  /* 0x000088803b317816 */ /* 0x000fe200000000ff */
[----:B------:R-:W-:Y:S01]  /*6000*/  IMAD R9, R52, R50, R9 ;  /* 0x0000003234097224 */ /* 0x000fe200078e0209 */
[----:B------:R-:W-:Y:S01]  /*6010*/  I2IP.S8.S32.SAT R69, R5, R4, R69 ;  /* 0x0000000405457239 */ /* 0x000fe20000001445 */
[-C--:B------:R-:W-:Y:S01]  /*6020*/  IMAD R10, R53, R50.reuse, R10 ;  /* 0x00000032350a7224 */ /* 0x080fe200078e020a */
[----:B------:R-:W-:Y:S01]  /*6030*/  SHF.L.U32 R53, R59, 0x8, RZ ;  /* 0x000000083b357819 */ /* 0x000fe200000006ff */
[----:B------:R-:W-:Y:S01]  /*6040*/  IMAD R15, R51, R50, R15 ;  /* 0x00000032330f7224 */ /* 0x000fe200078e020f */
[----:B------:R-:W-:Y:S01]  /*6050*/  SHF.L.U32 R51, R59, 0x10, RZ ;  /* 0x000000103b337819 */ /* 0x000fe200000006ff */
[C---:B------:R-:W-:Y:S01]  /*6060*/  IMAD R12, R47.reuse, R16, RZ ;  /* 0x000000102f0c7224 */ /* 0x040fe200078e02ff */
[----:B------:R-:W-:Y:S01]  /*6070*/  SHF.R.S32.HI R53, RZ, 0x18, R53 ;  /* 0x00000018ff357819 */ /* 0x000fe20000011435 */
[C---:B------:R-:W-:Y:S01]  /*6080*/  IMAD R13, R47.reuse, R17, RZ ;  /* 0x000000112f0d7224 */ /* 0x040fe200078e02ff */
[----:B------:R-:W-:Y:S01]  /*6090*/  SHF.R.S32.HI R51, RZ, 0x18, R51 ;  /* 0x00000018ff337819 */ /* 0x000fe20000011433 */
[----:B------:R-:W-:Y:S01]  /*60a0*/  IMAD R14, R47, R18, RZ ;  /* 0x000000122f0e7224 */ /* 0x000fe200078e02ff */
[----:B------:R-:W-:Y:S01]  /*60b0*/  I2IP.S8.S32.SAT R70, R15, R10, RZ ;  /* 0x0000000a0f467239 */ /* 0x000fe200000014ff */
[----:B------:R-:W-:Y:S01]  /*60c0*/  IMAD R12, R49, R50, R12 ;  /* 0x00000032310c7224 */ /* 0x000fe200078e020c */
[----:B------:R-:W-:Y:S01]  /*60d0*/  SHF.R.S32.HI R49, RZ, 0x18, R59 ;  /* 0x00000018ff317819 */ /* 0x000fe2000001143b */
[----:B------:R-:W-:Y:S01]  /*60e0*/  IMAD R19, R47, R19, RZ ;  /* 0x000000132f137224 */ /* 0x000fe200078e02ff */
[----:B------:R-:W-:Y:S01]  /*60f0*/  I2IP.S8.S32.SAT R70, R9, R8, R70 ;  /* 0x0000000809467239 */ /* 0x000fe20000001446 */
[-C--:B------:R-:W-:Y:S01]  /*6100*/  IMAD R13, R51, R50.reuse, R13 ;  /* 0x00000032330d7224 */ /* 0x080fe200078e020d */
[C---:B------:R-:W-:Y:S01]  /*6110*/  PRMT R51, R60.reuse, 0x8880, RZ ;  /* 0x000088803c337816 */ /* 0x040fe200000000ff */
[-C--:B------:R-:W-:Y:S01]  /*6120*/  IMAD R14, R53, R50.reuse, R14 ;  /* 0x00000032350e7224 */ /* 0x080fe200078e020e */
[----:B------:R-:W-:Y:S01]  /*6130*/  PRMT R53, R61, 0x8880, RZ ;  /* 0x000088803d357816 */ /* 0x000fe200000000ff */
[----:B------:R-:W-:Y:S01]  /*6140*/  IMAD R19, R49, R50, R19 ;  /* 0x0000003231137224 */ /* 0x000fe200078e0213 */
[----:B------:R-:W-:Y:S01]  /*6150*/  MOV R49, R51 ;  /* 0x0000003300317202 */ /* 0x000fe20000000f00 */
[----:B------:R-:W-:Y:S02]  /*6160*/  IMAD R16, R47, R20, RZ ;  /* 0x000000142f107224 */ /* 0x000fe400078e02ff */
[C---:B------:R-:W-:Y:S01]  /*6170*/  IMAD.U32 R52, R60.reuse, 0x10000, RZ ;  /* 0x000100003c347824 */ /* 0x040fe200078e00ff */
[----:B------:R-:W-:Y:S01]  /*6180*/  I2IP.S8.S32.SAT R71, R19, R14, RZ ;  /* 0x0000000e13477239 */ /* 0x000fe200000014ff */
[----:B------:R-:W-:Y:S01]  /*6190*/  IMAD R16, R49, R50, R16 ;  /* 0x0000003231107224 */ /* 0x000fe200078e0210 */
[----:B------:R-:W-:Y:S01]  /*61a0*/  SHF.L.U32 R49, R60, 0x8, RZ ;  /* 0x000000083c317819 */ /* 0x000fe200000006ff */
[C---:B------:R-:W-:Y:S01]  /*61b0*/  IMAD R17, R47.reuse, R21, RZ ;  /* 0x000000152f117224 */ /* 0x040fe200078e02ff */
[----:B------:R-:W-:Y:S01]  /*61c0*/  SHF.R.S32.HI R51, RZ, 0x18, R52 ;  /* 0x00000018ff337819 */ /* 0x000fe20000011434 */
[C---:B------:R-:W-:Y:S01]  /*61d0*/  IMAD R18, R47.reuse, R22, RZ ;  /* 0x000000162f127224 */ /* 0x040fe200078e02ff */
[----:B------:R-:W-:Y:S01]  /*61e0*/  SHF.R.S32.HI R49, RZ, 0x18, R49 ;  /* 0x00000018ff317819 */ /* 0x000fe20000011431 */
[----:B------:R-:W-:Y:S01]  /*61f0*/  IMAD R23, R47, R23, RZ ;  /* 0x000000172f177224 */ /* 0x000fe200078e02ff */
[----:B------:R-:W-:Y:S01]  /*6200*/  I2IP.S8.S32.SAT R71, R13, R12, R71 ;  /* 0x0000000c0d477239 */ /* 0x000fe20000001447 */
[----:B------:R-:W-:Y:S01]  /*6210*/  IMAD R17, R51, R50, R17 ;  /* 0x0000003233117224 */ /* 0x000fe200078e0211 */
[C---:B------:R-:W-:Y:S01]  /*6220*/  SHF.L.U32 R52, R61.reuse, 0x10, RZ ;  /* 0x000000103d347819 */ /* 0x040fe200000006ff */
[----:B------:R-:W-:Y:S01]  /*6230*/  IMAD.SHL.U32 R54, R61, 0x100, RZ ;  /* 0x000001003d367824 */ /* 0x000fe200078e00ff */
[----:B------:R-:W-:Y:S01]  /*6240*/  SHF.R.S32.HI R51, RZ, 0x18, R60 ;  /* 0x00000018ff337819 */ /* 0x000fe2000001143c */
[----:B------:R-:W-:Y:S01]  /*6250*/  IMAD R20, R47, R24, RZ ;  /* 0x000000182f147224 */ /* 0x000fe200078e02ff */
[----:B------:R1:W-:Y:S01]  /*6260*/  STS.128 [R95+UR49+0x4200], R68 ;  /* 0x004200445f007988 */ /* 0x0003e20008000c31 */
[-C--:B------:R-:W-:Y:S01]  /*6270*/  IMAD R18, R49, R50.reuse, R18 ;  /* 0x0000003231127224 */ /* 0x080fe200078e0212 */
[----:B------:R-:W-:Y:S01]  /*6280*/  SHF.R.S32.HI R52, RZ, 0x18, R52 ;  /* 0x00000018ff347819 */ /* 0x000fe20000011434 */
[----:B------:R-:W-:Y:S01]  /*6290*/  IMAD R21, R47, R25, RZ ;  /* 0x000000192f157224 */ /* 0x000fe200078e02ff */
[----:B------:R-:W-:Y:S01]  /*62a0*/  SHF.R.S32.HI R49, RZ, 0x18, R54 ;  /* 0x00000018ff317819 */ /* 0x000fe20000011436 */
[----:B------:R-:W-:Y:S01]  /*62b0*/  IMAD R23, R51, R50, R23 ;  /* 0x0000003233177224 */ /* 0x000fe200078e0217 */
[----:B------:R-:W-:Y:S01]  /*62c0*/  SHF.R.S32.HI R51, RZ, 0x18, R61 ;  /* 0x00000018ff337819 */ /* 0x000fe2000001143d */
[----:B------:R-:W-:Y:S01]  /*62d0*/  IMAD R22, R47, R26, RZ ;  /* 0x0000001a2f167224 */ /* 0x000fe200078e02ff */
[----:B------:R-:W-:Y:S01]  /*62e0*/  SHF.R.S32.HI R54, RZ, 0x18, R63 ;  /* 0x00000018ff367819 */ /* 0x000fe2000001143f */
[----:B------:R-:W-:Y:S01]  /*62f0*/  IMAD R20, R53, R50, R20 ;  /* 0x0000003235147224 */ /* 0x000fe200078e0214 */
[----:B------:R-:W-:Y:S01]  /*6300*/  I2IP.S8.S32.SAT R76, R23, R18, RZ ;  /* 0x00000012174c7239 */ /* 0x000fe200000014ff */
[----:B------:R-:W-:Y:S01]  /*6310*/  IMAD R27, R47, R27, RZ ;  /* 0x0000001b2f1b7224 */ /* 0x000fe200078e02ff */
[----:B------:R-:W-:Y:S01]  /*6320*/  SHF.L.U32 R53, R62, 0x8, RZ ;  /* 0x000000083e357819 */ /* 0x000fe200000006ff */
[-C--:B------:R-:W-:Y:S01]  /*6330*/  IMAD R21, R52, R50.reuse, R21 ;  /* 0x0000003234157224 */ /* 0x080fe200078e0215 */
[C---:B------:R-:W-:Y:S01]  /*6340*/  SHF.L.U32 R52, R62.reuse, 0x10, RZ ;  /* 0x000000103e347819 */ /* 0x040fe200000006ff */
[----:B------:R-:W-:Y:S01]  /*6350*/  IMAD R22, R49, R50, R22 ;  /* 0x0000003231167224 */ /* 0x000fe200078e0216 */
[----:B------:R-:W-:Y:S01]  /*6360*/  PRMT R49, R62, 0x8880, RZ ;  /* 0x000088803e317816 */ /* 0x000fe200000000ff */
[----:B------:R-:W-:Y:S01]  /*6370*/  IMAD R24, R47, R28, RZ ;  /* 0x0000001c2f187224 */ /* 0x000fe200078e02ff */
[----:B------:R-:W-:Y:S01]  /*6380*/  I2IP.S8.S32.SAT R76, R17, R16, R76 ;  /* 0x00000010114c7239 */ /* 0x000fe2000000144c */
[----:B------:R-:W-:Y:S01]  /*6390*/  IMAD R27, R51, R50, R27 ;  /* 0x00000032331b7224 */ /* 0x000fe200078e021b */
[----:B------:R-:W-:Y:S01]  /*63a0*/  SHF.R.S32.HI R51, RZ, 0x18, R52 ;  /* 0x00000018ff337819 */ /* 0x000fe20000011434 */
[C---:B------:R-:W-:Y:S01]  /*63b0*/  IMAD R25, R47.reuse, R29, RZ ;  /* 0x0000001d2f197224 */ /* 0x040fe200078e02ff */
[----:B------:R-:W-:Y:S01]  /*63c0*/  SHF.R.S32.HI R53, RZ, 0x18, R53 ;  /* 0x00000018ff357819 */ /* 0x000fe20000011435 */
[----:B------:R-:W-:Y:S01]  /*63d0*/  IMAD R26, R47, R30, RZ ;  /* 0x0000001e2f1a7224 */ /* 0x000fe200078e02ff */
[----:B------:R-:W-:Y:S01]  /*63e0*/  I2IP.S8.S32.SAT R77, R27, R22, RZ ;  /* 0x000000161b4d7239 */ /* 0x000fe200000014ff */
[-C--:B------:R-:W-:Y:S01]  /*63f0*/  IMAD R24, R49, R50.reuse, R24 ;  /* 0x0000003231187224 */ /* 0x080fe200078e0218 */
[----:B------:R-:W-:Y:S01]  /*6400*/  SHF.L.U32 R52, R63, 0x10, RZ ;  /* 0x000000103f347819 */ /* 0x000fe200000006ff */
[----:B------:R-:W-:Y:S01]  /*6410*/  IMAD R25, R51, R50, R25 ;  /* 0x0000003233197224 */ /* 0x000fe200078e0219 */
[----:B------:R-:W-:Y:S01]  /*6420*/  I2IP.S8.S32.SAT R77, R21, R20, R77 ;  /* 0x00000014154d7239 */ /* 0x000fe2000000144d */
[----:B------:R-:W-:Y:S01]  /*6430*/  IMAD R26, R53, R50, R26 ;  /* 0x00000032351a7224 */ /* 0x000fe200078e021a */
[----:B------:R-:W-:Y:S01]  /*6440*/  SHF.R.S32.HI R49, RZ, 0x18, R62 ;  /* 0x00000018ff317819 */ /* 0x000fe2000001143e */
[----:B------:R-:W-:Y:S01]  /*6450*/  IMAD R31, R47, R31, RZ ;  /* 0x0000001f2f1f7224 */ /* 0x000fe200078e02ff */
[C---:B------:R-:W-:Y:S01]  /*6460*/  PRMT R51, R63.reuse, 0x8880, RZ ;  /* 0x000088803f337816 */ /* 0x040fe200000000ff */
[----:B------:R-:W-:Y:S01]  /*6470*/  IMAD.SHL.U32 R53, R63, 0x100, RZ ;  /* 0x000001003f357824 */ /* 0x000fe200078e00ff */
[----:B------:R-:W-:Y:S01]  /*6480*/  SHF.R.S32.HI R52, RZ, 0x18, R52 ;  /* 0x00000018ff347819 */ /* 0x000fe20000011434 */
[C---:B------:R-:W-:Y:S02]  /*6490*/  IMAD R28, R47.reuse, R32, RZ ;  /* 0x000000202f1c7224 */ /* 0x040fe400078e02ff */
[----:B------:R-:W-:Y:S01]  /*64a0*/  IMAD R29, R47, R33, RZ ;  /* 0x000000212f1d7224 */ /* 0x000fe200078e02ff */
[----:B------:R-:W-:Y:S01]  /*64b0*/  SHF.R.S32.HI R53, RZ, 0x18, R53 ;  /* 0x00000018ff357819 */ /* 0x000fe20000011435 */
[-C--:B------:R-:W-:Y:S02]  /*64c0*/  IMAD R31, R49, R50.reuse, R31 ;  /* 0x00000032311f7224 */ /* 0x080fe400078e021f */
[----:B------:R-:W-:Y:S02]  /*64d0*/  IMAD R28, R51, R50, R28 ;  /* 0x00000032331c7224 */ /* 0x000fe400078e021c */
[----:B------:R-:W-:Y:S01]  /*64e0*/  IMAD R30, R47, R34, RZ ;  /* 0x000000222f1e7224 */ /* 0x000fe200078e02ff */
[----:B------:R-:W-:Y:S01]  /*64f0*/  I2IP.S8.S32.SAT R55, R31, R26, RZ ;  /* 0x0000001a1f377239 */ /* 0x000fe200000014ff */
[----:B------:R-:W-:Y:S02]  /*6500*/  IMAD R29, R52, R50, R29 ;  /* 0x00000032341d7224 */ /* 0x000fe400078e021d */
[----:B------:R-:W-:Y:S01]  /*6510*/  IMAD R35, R47, R35, RZ ;  /* 0x000000232f237224 */ /* 0x000fe200078e02ff */
[----:B------:R-:W-:Y:S01]  /*6520*/  I2IP.S8.S32.SAT R78, R25, R24, R55 ;  /* 0x00000018194e7239 */ /* 0x000fe20000001437 */
[-C--:B------:R-:W-:Y:S01]  /*6530*/  IMAD R30, R53, R50.reuse, R30 ;  /* 0x00000032351e7224 */ /* 0x080fe200078e021e */
[----:B------:R-:W-:Y:S01]  /*6540*/  LEA R55, R100, UR49, 0x3 ;  /* 0x0000003164377c11 */ /* 0x000fe2000f8e18ff */
[----:B------:R-:W-:Y:S05]  /*6550*/  IMAD R35, R54, R50, R35 ;  /* 0x0000003236237224 */ /* 0x000fea00078e0223 */
[----:B------:R-:W-:Y:S04]  /*6560*/  I2IP.S8.S32.SAT R73, R35, R30, RZ ;  /* 0x0000001e23497239 */ /* 0x000fe800000014ff */
[----:B------:R-:W-:Y:S05]  /*6570*/  I2IP.S8.S32.SAT R79, R29, R28, R73 ;  /* 0x0000001c1d4f7239 */ /* 0x000fea0000001449 */
[----:B------:R1:W-:Y:S01]  /*6580*/  STS.128 [R109+0x4210], R76 ;  /* 0x0042104c6d007388 */ /* 0x0003e20000000c00 */
[----:B------:R-:W-:Y:S01]  /*6590*/  @!PT LDS RZ, [RZ] ;  /* 0x00000000fffff984 */ /* 0x000fe20000000800 */
[----:B------:R-:W-:Y:S01]  /*65a0*/  @!PT LDS RZ, [RZ] ;  /* 0x00000000fffff984 */ /* 0x000fe20000000800 */
[----:B------:R-:W-:Y:S01]  /*65b0*/  @!PT LDS RZ, [RZ] ;  /* 0x00000000fffff984 */ /* 0x000fe20000000800 */
[----:B------:R-:W-:Y:S01]  /*65c0*/  @!PT LDS RZ, [RZ] ;  /* 0x00000000fffff984 */ /* 0x000fe20000000800 */
[----:B------:R2:W-:Y:S07]  /*65d0*/  MEMBAR.ALL.CTA ;  /* 0x0000000000007992 */ /* 0x0005ee0000008000 */
[----:B--2---:R-:W2:Y:S02]  /*65e0*/  FENCE.VIEW.ASYNC.S ;  /* 0x00000000000073c6 */ /* 0x004ea40000000000 */
[----:B--2---:R-:W-:Y:S06]  /*65f0*/  BAR.SYNC.DEFER_BLOCKING 0x1, 0x80 ;  /* 0x0042000000007b1d */ /* 0x004fec0000010000 */
[----:B------:R-:W-:Y:S05]  /*6600*/  @P0 BRA `(.L_x_100) ;  /* 0x0000000000280947 */ /* 0x000fea0003800000 */
[----:B------:R-:W-:Y:S02]  /*6610*/  UIADD3 UR4, UPT, UPT, UR49, 0x4200, URZ ;  /* 0x0000420031047890 */ /* 0x000fe4000fffe0ff */
[----:B------:R-:W-:Y:S01]  /*6620*/  UIADD3 UR6, UP0, UPT, UR52, 0x680, URZ ;  /* 0x0000068034067890 */ /* 0x000fe2000ff1e0ff */
[----:B------:R-:W-:Y:S03]  /*6630*/  UMOV UR43, UR36 ;  /* 0x00000024002b7c82 */ /* 0x000fe60008000000 */
[----:B------:R-:W-:Y:S01]  /*6640*/  MOV R104, UR4 ;  /* 0x0000000400687c02 */ /* 0x000fe20008000f00 */
[----:B------:R-:W-:Y:S03]  /*6650*/  UIADD3.X UR7, UPT, UPT, URZ, UR53, URZ, UP0, !UPT ;  /* 0x00000035ff077290 */ /* 0x000fe600087fe4ff */
[----:B------:R-:W-:Y:S11]  /*6660*/  R2UR UR40, R104 ;  /* 0x00000000682872ca */ /* 0x000ff600000e0000 */
[----:B------:R-:W-:Y:S02]  /*6670*/  @!UPT UIADD3 URZ, UPT, UPT, URZ, URZ, URZ ;  /* 0x000000fffffff290 */ /* 0x000fe4000fffe0ff */
[----:B------:R2:W-:Y:S01]  /*6680*/  UTMASTG.3D [UR40], [UR6] ;  /* 0x00000028060073b5 */ /* 0x0005e20008010000 */
[----:B------:R0:W-:Y:S01]  /*6690*/  UTMACMDFLUSH ;  /* 0x00000000000079b7 */ /* 0x0001e20000000000 */
[----:B--2---:R-:W-:Y:S04]  /*66a0*/  DEPBAR.LE SB0, 0x1 ;  /* 0x000080400000791a */ /* 0x004fe80000000000 */
.L_x_100:
[----:B------:R-:W-:Y:S05]  /*66b0*/  BSYNC.RECONVERGENT B0 ;  /* 0x0000000000007941 */ /* 0x000fea0003800200 */
.L_x_99:
[----:B------:R-:W-:Y:S06]  /*66c0*/  BAR.SYNC.DEFER_BLOCKING 0x1, 0x80 ;  /* 0x0042000000007b1d */ /* 0x000fec0000010000 */
[----:B------:R-:W2:Y:S01]  /*66d0*/  @P6 SYNCS.PHASECHK.TRANS64.TRYWAIT P0, [R55+URZ+0x50], R74 ;  /* 0x0000504a370065a7 */ /* 0x000ea200080011ff */
[----:B------:R-:W-:Y:S01]  /*66e0*/  BSSY B1, `(.L_x_101) ;  /* 0x000001f000017945 */ /* 0x000fe20003800000 */
[----:B--2---:R-:W-:Y:S03]  /*66f0*/  @P6 SEL R64, RZ, 0x1, !P0 ;  /* 0x00000001ff406807 */ /* 0x004fe60004000000 */
[----:B------:R-:W-:Y:S05]  /*6700*/  @!P6 BRA `(.L_x_102) ;  /* 0x000000000070e947 */ /* 0x000fea0003800000 */
[----:B------:R-:W-:Y:S01]  /*6710*/  ISETP.NE.AND P1, PT, R65, RZ, PT ;  /* 0x000000ff4100720c */ /* 0x000fe20003f25270 */
[----:B------:R-:W-:Y:S01]  /*6720*/  BSSY B0, `(.L_x_103) ;  /* 0x0000008000007945 */ /* 0x000fe20003800000 */
[----:B------:R-:W-:Y:S11]  /*6730*/  ISETP.NE.AND P0, PT, R64, RZ, PT ;  /* 0x000000ff4000720c */ /* 0x000ff60003f05270 */
[----:B------:R-:W-:Y:S04]  /*6740*/  @P1 IMAD R3, R100, 0x1000, R67 ;  /* 0x0000100064031824 */ /* 0x000fe800078e0243 */
[----:B------:R-:W-:Y:S01]  /*6750*/  @P1 IMAD.IADD R2, R66, 0x1, R3 ;  /* 0x0000000142021824 */ /* 0x000fe200078e0203 */
[----:B------:R-:W-:Y:S06]  /*6760*/  @P0 BRA `(.L_x_104) ;  /* 0x00000000000c0947 */ /* 0x000fec0003800000 */
[----:B------:R-:W-:Y:S04]  /*6770*/  SHF.L.U32 R0, R99, 0x1f, RZ ;  /* 0x0000001f63007819 */ /* 0x000fe800000006ff */
[----:B------:R-:W2:Y:S02]  /*6780*/  SYNCS.PHASECHK.TRANS64.TRYWAIT P0, [R55+URZ+0x50], R0 ;  /* 0x00005000370075a7 */ /* 0x000ea400080011ff */
[----:B--2---:R-:W-:Y:S05]  /*6790*/  @!P0 BRA `(.L_x_105) ;  /* 0x0000003000ec8947 */ /* 0x004fea0003800000 */
.L_x_104:
[----:B------:R-:W-:Y:S05]  /*67a0*/  BSYNC B0 ;  /* 0x0000000000007941 */ /* 0x000fea0003800000 */
.L_x_103:
[----:B------:R-:W-:Y:S01]  /*67b0*/  ISETP.NE.AND P0, PT, R65, RZ, PT ;  /* 0x000000ff4100720c */ /* 0x000fe20003f05270 */
[----:B--2---:R-:W-:Y:S02]  /*67c0*/  VIADD R55, R55, 0x70 ;  /* 0x0000007037377836 */ /* 0x004fe40000000000 */
[----:B------:R-:W-:Y:S02]  /*67d0*/  IMAD.U32 R0, RZ, RZ, UR37 ;  /* 0x00000025ff007e24 */ /* 0x000fe4000f8e00ff */
[----:B------:R-:W-:Y:S03]  /*67e0*/  VIADD R100, R100, 0x1 ;  /* 0x0000000164647836 */ /* 0x000fe60000000000 */
[----:B------:R-:W-:Y:S05]  /*67f0*/  PRMT R0, R0, 0x654, R55 ;  /* 0x0000065400007816 */ /* 0x000fea0000000037 */
[----:B------:R2:W3:Y:S04]  /*6800*/  @P0 LDS.128 R56, [R3+0x200] ;  /* 0x0002000003380984 */ /* 0x0004e80000000c00 */
[----:B------:R2:W4:Y:S01]  /*6810*/  @P0 LDS.128 R60, [R2+0x210] ;  /* 0x00021000023c0984 */ /* 0x0005220000000c00 */
        /* <DEDUP_REMOVED lines=10> */
[----:B--23--:R-:W-:Y:S02]  /*68c0*/  LOP3.LUT R99, R99, R0, RZ, 0x3c, !PT ;  /* 0x0000000063637212 */ /* 0x00cfe400078e3cff */
.L_x_102:
[----:B------:R-:W-:Y:S05]  /*68d0*/  BSYNC B1 ;  /* 0x0000000000017941 */ /* 0x000fea0003800000 */
.L_x_101:
[----:B------:R-:W-:Y:S05]  /*68e0*/  VIADD R3, R48, 0x40 ;  /* 0x0000004030037836 */ /* 0x000fea0000000000 */
[----:B------:R-:W-:Y:S04]  /*68f0*/  SHF.R.U32.HI R3, RZ, 0x15, R3 ;  /* 0x00000015ff037819 */ /* 0x000fe80000011603 */
[----:B------:R-:W-:Y:S11]  /*6900*/  LOP3.LUT P0, RZ, R3, 0x3, R96, 0x48, !PT ;  /* 0x0000000303ff7812 */ /* 0x000ff60007804860 */
[----:B------:R-:W-:Y:S02]  /*6910*/  @!UPT UIADD3 URZ, UPT, UPT, URZ, URZ, URZ ;  /* 0x000000fffffff290 */ /* 0x000fe4000fffe0ff */
[----:B------:R-:W-:Y:S05]  /*6920*/  @!P0 BRA `(.L_x_106) ;  /* 0x0000000000408947 */ /* 0x000fea0003800000 */
[----:B------:R-:W2:Y:S01]  /*6930*/  LDCU.64 UR8, c[0x4][0x78] ;  /* 0x01000f00ff0877ac */ /* 0x000ea20008000a00 */
[----:B------:R-:W-:Y:S01]  /*6940*/  MOV R3, 0x0 ;  /* 0x0000000000037802 */ /* 0x000fe20000000f00 */
[----:B------:R-:W-:Y:S02]  /*6950*/  HFMA2 R12, -RZ, RZ, 0, 5.9604644775390625e-08 ;  /* 0x00000001ff0c7431 */ /* 0x000fe400000001ff */
[----:B------:R-:W-:Y:S02]  /*6960*/  IMAD.MOV.U32 R8, RZ, RZ, 0x192 ;  /* 0x00000192ff087424 */ /* 0x000fe400078e00ff */
[----:B------:R-:W-:Y:S01]  /*6970*/  IMAD.MOV.U32 R13, RZ, RZ, RZ ;  /* 0x000000ffff0d7224 */ /* 0x000fe200078e00ff */
[----:B------:R-:W3:Y:S01]  /*6980*/  LDCU.64 UR6, c[0x4][0x80] ;  /* 0x01001000ff0677ac */ /* 0x000ee20008000a00 */
[----:B------:R-:W1:Y:S01]  /*6990*/  LDC.64 R2, c[0x4][R3] ;  /* 0x0100000003027b82 */ /* 0x000e620000000a00 */
[----:B------:R-:W5:Y:S01]  /*69a0*/  LDCU.64 UR4, c[0x4][0x18] ;  /* 0x01000300ff0477ac */ /* 0x000f620008000a00 */
[----:B--2---:R-:W-:Y:S01]  /*69b0*/  MOV R5, UR9 ;  /* 0x0000000900057c02 */ /* 0x004fe20008000f00 */
[----:B------:R-:W-:Y:S01]  /*69c0*/  IMAD.U32 R4, RZ, RZ, UR8 ;  /* 0x00000008ff047e24 */ /* 0x000fe2000f8e00ff */
[----:B---3--:R-:W-:Y:S01]  /*69d0*/  MOV R7, UR7 ;  /* 0x0000000700077c02 */ /* 0x008fe20008000f00 */
[----:B------:R-:W-:Y:S01]  /*69e0*/  IMAD.U32 R6, RZ, RZ, UR6 ;  /* 0x00000006ff067e24 */ /* 0x000fe2000f8e00ff */
[----:B-----5:R-:W-:Y:S01]  /*69f0*/  MOV R11, UR5 ;  /* 0x00000005000b7c02 */ /* 0x020fe20008000f00 */
[----:B------:R-:W-:Y:S02]  /*6a00*/  IMAD.U32 R10, RZ, RZ, UR4 ;  /* 0x00000004ff0a7e24 */ /* 0x000fe4000f8e00ff */
[----:B------:R-:W-:Y:S07]  /*6a10*/  LEPC R20, `(.L_x_106) ;  /* 0x000000001014794e */ /* 0x000fee0000000000 */
[----:B-1--4-:R-:W-:Y:S05]  /*6a20*/  CALL.ABS.NOINC R2 ;  /* 0x0000000002007343 */ /* 0x012fea0003c00000 */
.L_x_106:
[----:B------:R-:W-:Y:S01]  /*6a30*/  SHF.L.U32 R51, R56, 0x10, RZ ;  /* 0x0000001038337819 */ /* 0x000fe200000006ff */
[----:B------:R-:W-:Y:S05]  /*6a40*/  WARPSYNC.ALL ;  /* 0x0000000000007948 */ /* 0x000fea0003800000 */
[----:B------:R-:W-:Y:S01]  /*6a50*/  R2UR UR4, R48 ;  /* 0x00000000300472ca */ /* 0x000fe200000e0000 */
[----:B------:R-:W-:Y:S01]  /*6a60*/  BSSY.RECONVERGENT B0, `(.L_x_107) ;  /* 0x0000099000007945 */ /* 0x000fe20003800200 */
[C---:B------:R-:W-:Y:S02]  /*6a70*/  PRMT R49, R56.reuse, 0x8880, RZ ;  /* 0x0000888038317816 */ /* 0x040fe400000000ff */
[----:B------:R-:W-:Y:S02]  /*6a80*/  SHF.R.S32.HI R51, RZ, 0x18, R51 ;  /* 0x00000018ff337819 */ /* 0x000fe40000011433 */
[----:B------:R-:W-:Y:S02]  /*6a90*/  SHF.L.U32 R52, R56, 0x8, RZ ;  /* 0x0000000838347819 */ /* 0x000fe400000006ff */
[----:B------:R-:W-:Y:S02]  /*6aa0*/  SHF.L.U32 R53, R57, 0x8, RZ ;  /* 0x0000000839357819 */ /* 0x000fe400000006ff */
[----:B------:R-:W-:Y:S02]  /*6ab0*/  SHF.R.S32.HI R54, RZ, 0x18, R58 ;  /* 0x00000018ff367819 */ /* 0x000fe4000001143a */
[----:B------:R-:W-:Y:S01]  /*6ac0*/  SHF.R.S32.HI R53, RZ, 0x18, R53 ;  /* 0x00000018ff357819 */ /* 0x000fe20000011435 */
[----:B------:R-:W-:Y:S01]  /*6ad0*/  LDTM.16dp32bit_t0_t15.x32 R4, tmem[UR4+0x40] ;  /* 0x00004004000479ee */ /* 0x000fe20008a80000 */
[----:B------:R-:W2:Y:S01]  /*6ae0*/  LDTM.16dp32bit_t16_t31.x32 R4, tmem[UR4+0x60] ;  /* 0x00006004000479ee */ /* 0x000ea20008aa0000 */
[----:B----4-:R-:W-:Y:S02]  /*6af0*/  SHF.L.U32 R55, R62, 0x8, RZ ;  /* 0x000000083e377819 */ /* 0x010fe400000006ff */
[----:B------:R-:W-:Y:S02]  /*6b00*/  ISETP.NE.AND P0, PT, R105, RZ, PT ;  /* 0x000000ff6900720c */ /* 0x000fe40003f05270 */
[----:B------:R-:W-:Y:S02]  /*6b10*/  SHF.R.S32.HI R55, RZ, 0x18, R55 ;  /* 0x00000018ff377819 */ /* 0x000fe40000011437 */
[----:B------:R-:W-:Y:S01]  /*6b20*/  ISETP.NE.AND P6, PT, R72, RZ, PT ;  /* 0x000000ff4800720c */ /* 0x000fe20003fc5270 */
[C---:B--2---:R-:W-:Y:S02]  /*6b30*/  IMAD R0, R47.reuse, R4, RZ ;  /* 0x000000042f007224 */ /* 0x044fe400078e02ff */
        /* <DEDUP_REMOVED lines=12> */
[C---:B------:R-:W-:Y:S01]  /*6c00*/  IMAD R4, R47.reuse, R8, RZ ;  /* 0x000000082f047224 */ /* 0x040fe200078e02ff */
[----:B------:R-:W-:Y:S01]  /*6c10*/  SHF.L.U32 R52, R58, 0x10, RZ ;  /* 0x000000103a347819 */ /* 0x000fe200000006ff */
[----:B------:R-:W-:Y:S01]  /*6c20*/  IMAD R5, R47, R9, RZ ;  /* 0x000000092f057224 */ /* 0x000fe200078e02ff */
[----:B-1----:R-:W-:Y:S01]  /*6c30*/  I2IP.S8.S32.SAT R69, R7, R3, RZ ;  /* 0x0000000307457239 */ /* 0x002fe200000014ff */
[----:B------:R-:W-:Y:S01]  /*6c40*/  IMAD R6, R47, R10, RZ ;  /* 0x0000000a2f067224 */ /* 0x000fe200078e02ff */
[----:B------:R-:W-:Y:S01]  /*6c50*/  SHF.R.S32.HI R52, RZ, 0x18, R52 ;  /* 0x00000018ff347819 */ /* 0x000fe20000011434 */
[----:B------:R-:W-:Y:S01]  /*6c60*/  IMAD R4, R49, R50, R4 ;  /* 0x0000003231047224 */ /* 0x000fe200078e0204 */
[----:B------:R-:W-:Y:S01]  /*6c70*/  I2IP.S8.S32.SAT R68, R2, R0, R69 ;  /* 0x0000000002447239 */ /* 0x000fe20000001445 */
[-C--:B------:R-:W-:Y:S01]  /*6c80*/  IMAD R5, R51, R50.reuse, R5 ;  /* 0x0000003233057224 */ /* 0x080fe200078e0205 */
[----:B------:R-:W-:Y:S01]  /*6c90*/  SHF.R.S32.HI R49, RZ, 0x18, R57 ;  /* 0x00000018ff317819 */ /* 0x000fe20000011439 */
[----:B------:R-:W-:Y:S01]  /*6ca0*/  IMAD R11, R47, R11, RZ ;  /* 0x0000000b2f0b7224 */ /* 0x000fe200078e02ff */
[C---:B------:R-:W-:Y:S01]  /*6cb0*/  PRMT R51, R58.reuse, 0x8880, RZ ;  /* 0x000088803a337816 */ /* 0x040fe200000000ff */
[----:B------:R-:W-:Y:S01]  /*6cc0*/  IMAD R6, R53, R50, R6 ;  /* 0x0000003235067224 */ /* 0x000fe200078e0206 */
[----:B------:R-:W-:Y:S01]  /*6cd0*/  SHF.L.U32 R53, R58, 0x8, RZ ;  /* 0x000000083a357819 */ /* 0x000fe200000006ff */
[C---:B------:R-:W-:Y:S02]  /*6ce0*/  IMAD R8, R47.reuse, R12, RZ ;  /* 0x0000000c2f087224 */ /* 0x040fe400078e02ff */
[----:B------:R-:W-:Y:S01]  /*6cf0*/  IMAD R9, R47, R13, RZ ;  /* 0x0000000d2f097224 */ /* 0x000fe200078e02ff */
[----:B------:R-:W-:Y:S01]  /*6d00*/  SHF.R.S32.HI R53, RZ, 0x18, R53 ;  /* 0x00000018ff357819 */ /* 0x000fe20000011435 */
[----:B------:R-:W-:Y:S01]  /*6d10*/  IMAD R11, R49, R50, R11 ;  /* 0x00000032310b7224 */ /* 0x000fe200078e020b */
[----:B------:R-:W-:Y:S01]  /*6d20*/  PRMT R49, R59, 0x8880, RZ ;  /* 0x000088803b317816 */ /* 0x000fe200000000ff */
[----:B------:R-:W-:Y:S02]  /*6d30*/  IMAD R10, R47, R14, RZ ;  /* 0x0000000e2f0a7224 */ /* 0x000fe400078e02ff */
[----:B------:R-:W-:Y:S01]  /*6d40*/  IMAD R8, R51, R50, R8 ;  /* 0x0000003233087224 */ /* 0x000fe200078e0208 */
[----:B------:R-:W-:Y:S01]  /*6d50*/  I2IP.S8.S32.SAT R70, R11, R6, RZ ;  /* 0x000000060b467239 */ /* 0x000fe200000014ff */
[-C--:B------:R-:W-:Y:S01]  /*6d60*/  IMAD R9, R52, R50.reuse, R9 ;  /* 0x0000003234097224 */ /* 0x080fe200078e0209 */
[----:B------:R-:W-:Y:S01]  /*6d70*/  SHF.L.U32 R51, R59, 0x10, RZ ;  /* 0x000000103b337819 */ /* 0x000fe200000006ff */
[----:B------:R-:W-:Y:S01]  /*6d80*/  IMAD R10, R53, R50, R10 ;  /* 0x00000032350a7224 */ /* 0x000fe200078e020a */
[----:B------:R-:W-:Y:S01]  /*6d90*/  I2IP.S8.S32.SAT R69, R5, R4, R70 ;  /* 0x0000000405457239 */ /* 0x000fe20000001446 */
[----:B------:R-:W-:Y:S01]  /*6da0*/  IMAD R15, R47, R15, RZ ;  /* 0x0000000f2f0f7224 */ /* 0x000fe200078e02ff */
[----:B------:R-:W-:Y:S01]  /*6db0*/  SHF.R.S32.HI R51, RZ, 0x18, R51 ;  /* 0x00000018ff337819 */ /* 0x000fe20000011433 */
[----:B------:R-:W-:Y:S01]  /*6dc0*/  IMAD.SHL.U32 R53, R59, 0x100, RZ ;  /* 0x000001003b357824 */ /* 0x000fe200078e00ff */
[----:B------:R-:W-:Y:S01]  /*6dd0*/  SHF.R.S32.HI R52, RZ, 0x18, R59 ;  /* 0x00000018ff347819 */ /* 0x000fe2000001143b */
[C---:B------:R-:W-:Y:S02]  /*6de0*/  IMAD R12, R47.reuse, R16, RZ ;  /* 0x000000102f0c7224 */ /* 0x040fe400078e02ff */
[----:B------:R-:W-:Y:S01]  /*6df0*/  IMAD R13, R47, R17, RZ ;  /* 0x000000112f0d7224 */ /* 0x000fe200078e02ff */
[----:B------:R-:W-:Y:S01]  /*6e00*/  SHF.R.S32.HI R53, RZ, 0x18, R53 ;  /* 0x00000018ff357819 */ /* 0x000fe20000011435 */
[----:B------:R-:W-:Y:S01]  /*6e10*/  IMAD R15, R54, R50, R15 ;  /* 0x00000032360f7224 */ /* 0x000fe200078e020f */
[----:B------:R-:W-:Y:S01]  /*6e20*/  SHF.L.U32 R54, R61, 0x10, RZ ;  /* 0x000000103d367819 */ /* 0x000fe200000006ff */
[----:B------:R-:W-:Y:S02]  /*6e30*/  IMAD R14, R47, R18, RZ ;  /* 0x000000122f0e7224 */ /* 0x000fe400078e02ff */
[----:B------:R-:W-:Y:S01]  /*6e40*/  IMAD R12, R49, R50, R12 ;  /* 0x00000032310c7224 */ /* 0x000fe200078e020c */
[----:B------:R-:W-:Y:S01]  /*6e50*/  I2IP.S8.S32.SAT R71, R15, R10, RZ ;  /* 0x0000000a0f477239 */ /* 0x000fe200000014ff */
[----:B------:R-:W-:Y:S01]  /*6e60*/  IMAD R19, R47, R19, RZ ;  /* 0x000000132f137224 */ /* 0x000fe200078e02ff */
[----:B------:R-:W-:Y:S01]  /*6e70*/  PRMT R49, R60, 0x8880, RZ ;  /* 0x000088803c317816 */ /* 0x000fe200000000ff */
[----:B------:R-:W-:Y:S01]  /*6e80*/  IMAD R13, R51, R50, R13 ;  /* 0x00000032330d7224 */ /* 0x000fe200078e020d */
[----:B------:R-:W-:Y:S01]  /*6e90*/  I2IP.S8.S32.SAT R70, R9, R8, R71 ;  /* 0x0000000809467239 */ /* 0x000fe20000001447 */
[----:B------:R-:W-:Y:S01]  /*6ea0*/  IMAD R16, R47, R20, RZ ;  /* 0x000000142f107224 */ /* 0x000fe200078e02ff */
[----:B------:R-:W-:Y:S01]  /*6eb0*/  SHF.R.S32.HI R54, RZ, 0x18, R54 ;  /* 0x00000018ff367819 */ /* 0x000fe20000011436 */
[-C--:B------:R-:W-:Y:S01]  /*6ec0*/  IMAD R14, R53, R50.reuse, R14 ;  /* 0x00000032350e7224 */ /* 0x080fe200078e020e */
[----:B------:R-:W-:Y:S01]  /*6ed0*/  PRMT R53, R61, 0x8880, RZ ;  /* 0x000088803d357816 */ /* 0x000fe200000000ff */
[-C--:B------:R-:W-:Y:S01]  /*6ee0*/  IMAD R19, R52, R50.reuse, R19 ;  /* 0x0000003234137224 */ /* 0x080fe200078e0213 */
[----:B------:R-:W-:Y:S01]  /*6ef0*/  SHF.R.S32.HI R52, RZ, 0x18, R60 ;  /* 0x00000018ff347819 */ /* 0x000fe2000001143c */
[----:B------:R-:W-:Y:S01]  /*6f00*/  IMAD R16, R49, R50, R16 ;  /* 0x0000003231107224 */ /* 0x000fe200078e0210 */
[C---:B------:R-:W-:Y:S01]  /*6f10*/  SHF.L.U32 R49, R60.reuse, 0x10, RZ ;  /* 0x000000103c317819 */ /* 0x040fe200000006ff */
[C---:B------:R-:W-:Y:S01]  /*6f20*/  IMAD R17, R47.reuse, R21, RZ ;  /* 0x000000152f117224 */ /* 0x040fe200078e02ff */
[----:B------:R-:W-:Y:S01]  /*6f30*/  SHF.L.U32 R51, R60, 0x8, RZ ;  /* 0x000000083c337819 */ /* 0x000fe200000006ff */
[C---:B------:R-:W-:Y:S01]  /*6f40*/  IMAD R18, R47.reuse, R22, RZ ;  /* 0x000000162f127224 */ /* 0x040fe200078e02ff */
[----:B------:R-:W-:Y:S01]  /*6f50*/  SHF.R.S32.HI R49, RZ, 0x18, R49 ;  /* 0x00000018ff317819 */ /* 0x000fe20000011431 */
[C---:B------:R-:W-:Y:S01]  /*6f60*/  IMAD R23, R47.reuse, R23, RZ ;  /* 0x000000172f177224 */ /* 0x040fe200078e02ff */
[----:B------:R-:W-:Y:S01]  /*6f70*/  SHF.R.S32.HI R51, RZ, 0x18, R51 ;  /* 0x00000018ff337819 */ /* 0x000fe20000011433 */
[----:B------:R-:W-:Y:S01]  /*6f80*/  IMAD R20, R47, R24, RZ ;  /* 0x000000182f147224 */ /* 0x000fe200078e02ff */
[----:B------:R-:W-:Y:S01]  /*6f90*/  I2IP.S8.S32.SAT R71, R19, R14, RZ ;  /* 0x0000000e13477239 */ /* 0x000fe200000014ff */
[----:B------:R-:W-:Y:S02]  /*6fa0*/  IMAD R17, R49, R50, R17 ;  /* 0x0000003231117224 */ /* 0x000fe400078e0211 */
[----:B------:R-:W-:Y:S01]  /*6fb0*/  IMAD.SHL.U32 R49, R61, 0x100, RZ ;  /* 0x000001003d317824 */ /* 0x000fe200078e00ff */
[----:B------:R-:W-:Y:S01]  /*6fc0*/  I2IP.S8.S32.SAT R71, R13, R12, R71 ;  /* 0x0000000c0d477239 */ /* 0x000fe20000001447 */
[-C--:B------:R-:W-:Y:S01]  /*6fd0*/  IMAD R18, R51, R50.reuse, R18 ;  /* 0x0000003233127224 */ /* 0x080fe200078e0212 */
[----:B------:R-:W-:Y:S01]  /*6fe0*/  SHF.R.S32.HI R51, RZ, 0x18, R61 ;  /* 0x00000018ff337819 */ /* 0x000fe2000001143d */
[C---:B------:R-:W-:Y:S01]  /*6ff0*/  IMAD R21, R47.reuse, R25, RZ ;  /* 0x000000192f157224 */ /* 0x040fe200078e02ff */
[----:B------:R-:W-:Y:S01]  /*7000*/  SHF.R.S32.HI R49, RZ, 0x18, R49 ;  /* 0x00000018ff317819 */ /* 0x000fe20000011431 */
[----:B------:R-:W-:Y:S01]  /*7010*/  IMAD R23, R52, R50, R23 ;  /* 0x0000003234177224 */ /* 0x000fe200078e0217 */
[----:B------:R1:W-:Y:S01]  /*7020*/  STS.128 [R95+UR49+0x5200], R68 ;  /* 0x005200445f007988 */ /* 0x0003e20008000c31 */
[----:B------:R-:W-:Y:S01]  /*7030*/  IMAD R22, R47, R26, RZ ;  /* 0x0000001a2f167224 */ /* 0x000fe200078e02ff */
[C---:B------:R-:W-:Y:S01]  /*7040*/  SHF.L.U32 R52, R62.reuse, 0x10, RZ ;  /* 0x000000103e347819 */ /* 0x040fe200000006ff */
        /* <DEDUP_REMOVED lines=9> */
[----:B------:R-:W-:Y:S01]  /*70e0*/  SHF.R.S32.HI R49, RZ, 0x18, R62 ;  /* 0x00000018ff317819 */ /* 0x000fe2000001143e */
[----:B------:R-:W-:Y:S01]  /*70f0*/  IMAD R25, R47, R29, RZ ;  /* 0x0000001d2f197224 */ /* 0x000fe200078e02ff */
[----:B------:R-:W-:Y:S01]  /*7100*/  SHF.R.S32.HI R54, RZ, 0x18, R63 ;  /* 0x00000018ff367819 */ /* 0x000fe2000001143f */
[-C--:B------:R-:W-:Y:S01]  /*7110*/  IMAD R27, R51, R50.reuse, R27 ;  /* 0x00000032331b7224 */ /* 0x080fe200078e021b */
[----:B------:R-:W-:Y:S01]  /*7120*/  PRMT R51, R63, 0x8880, RZ ;  /* 0x000088803f337816 */ /* 0x000fe200000000ff */
[----:B------:R-:W-:Y:S01]  /*7130*/  IMAD R24, R53, R50, R24 ;  /* 0x0000003235187224 */ /* 0x000fe200078e0218 */
[----:B------:R-:W-:Y:S01]  /*7140*/  SHF.L.U32 R53, R63, 0x8, RZ ;  /* 0x000000083f357819 */ /* 0x000fe200000006ff */
[----:B------:R-:W-:Y:S01]  /*7150*/  IMAD R26, R47, R30, RZ ;  /* 0x0000001e2f1a7224 */ /* 0x000fe200078e02ff */
[----:B------:R-:W-:Y:S01]  /*7160*/  I2IP.S8.S32.SAT R73, R27, R22, RZ ;  /* 0x000000161b497239 */ /* 0x000fe200000014ff */
[----:B------:R-:W-:Y:S01]  /*7170*/  IMAD R25, R52, R50, R25 ;  /* 0x0000003234197224 */ /* 0x000fe200078e0219 */
[----:B------:R-:W-:Y:S01]  /*7180*/  SHF.L.U32 R52, R63, 0x10, RZ ;  /* 0x000000103f347819 */ /* 0x000fe200000006ff */
[C---:B------:R-:W-:Y:S01]  /*7190*/  IMAD R31, R47.reuse, R31, RZ ;  /* 0x0000001f2f1f7224 */ /* 0x040fe200078e02ff */
[----:B------:R-:W-:Y:S01]  /*71a0*/  SHF.R.S32.HI R53, RZ, 0x18, R53 ;  /* 0x00000018ff357819 */ /* 0x000fe20000011435 */
[----:B------:R-:W-:Y:S01]  /*71b0*/  IMAD R28, R47, R32, RZ ;  /* 0x000000202f1c7224 */ /* 0x000fe200078e02ff */
[----:B------:R-:W-:Y:S01]  /*71c0*/  SHF.R.S32.HI R52, RZ, 0x18, R52 ;  /* 0x00000018ff347819 */ /* 0x000fe20000011434 */
[----:B------:R-:W-:Y:S01]  /*71d0*/  IMAD R26, R55, R50, R26 ;  /* 0x00000032371a7224 */ /* 0x000fe200078e021a */
[----:B------:R-:W-:Y:S01]  /*71e0*/  I2IP.S8.S32.SAT R77, R21, R20, R73 ;  /* 0x00000014154d7239 */ /* 0x000fe20000001449 */
[----:B------:R-:W-:Y:S01]  /*71f0*/  IMAD R29, R47, R33, RZ ;  /* 0x000000212f1d7224 */ /* 0x000fe200078e02ff */
[----:B------:R-:W-:Y:S01]  /*7200*/  LEA R73, R100, UR49, 0x3 ;  /* 0x0000003164497c11 */ /* 0x000fe2000f8e18ff */
        /* <DEDUP_REMOVED lines=8> */
[----:B------:R-:W-:Y:S01]  /*7290*/  @P6 SHF.L.U32 R74, R99, 0x1f, RZ ;  /* 0x0000001f634a6819 */ /* 0x000fe200000006ff */
        /* <DEDUP_REMOVED lines=12> */
[----:B------:R-:W-:Y:S02]  /*7360*/  UIADD3 UR8, UP0, UPT, UR52, 0x680, URZ ;  /* 0x0000068034087890 */ /* 0x000fe4000ff1e0ff */
[----:B------:R-:W-:Y:S02]  /*7370*/  UIADD3 UR5, UPT, UPT, UR41, 0x40, URZ ;  /* 0x0000004029057890 */ /* 0x000fe4000fffe0ff */
[----:B------:R-:W-:Y:S02]  /*7380*/  UIADD3 UR4, UPT, UPT, UR49, 0x5200, URZ ;  /* 0x0000520031047890 */ /* 0x000fe4000fffe0ff */
[----:B------:R-:W-:Y:S01]  /*7390*/  UIADD3.X UR9, UPT, UPT, URZ, UR53, URZ, UP0, !UPT ;  /* 0x00000035ff097290 */ /* 0x000fe200087fe4ff */
[----:B------:R-:W-:Y:S01]  /*73a0*/  UMOV UR6, UR42 ;  /* 0x0000002a00067c82 */ /* 0x000fe20008000000 */
[----:B------:R-:W-:Y:S07]  /*73b0*/  UMOV UR7, UR36 ;  /* 0x0000002400077c82 */ /* 0x000fee0008000000 */
[----:B------:R2:W-:Y:S01]  /*73c0*/  UTMASTG.3D [UR4], [UR8] ;  /* 0x00000004080073b5 */ /* 0x0005e20008010000 */
[----:B------:R0:W-:Y:S01]  /*73d0*/  UTMACMDFLUSH ;  /* 0x00000000000079b7 */ /* 0x0001e20000000000 */
[----:B--2---:R-:W-:Y:S04]  /*73e0*/  DEPBAR.LE SB0, 0x1 ;  /* 0x000080400000791a */ /* 0x004fe80000000000 */
.L_x_108:
[----:B------:R-:W-:Y:S05]  /*73f0*/  BSYNC.RECONVERGENT B0 ;  /* 0x0000000000007941 */ /* 0x000fea0003800200 */
.L_x_107:
        /* <DEDUP_REMOVED lines=14> */
.L_x_112:
[----:B------:R-:W-:Y:S05]  /*74e0*/  BSYNC B0 ;  /* 0x0000000000007941 */ /* 0x000fea0003800000 */
.L_x_111:
        /* <DEDUP_REMOVED lines=18> */
.L_x_110:
[----:B------:R-:W-:Y:S05]  /*7610*/  BSYNC B1 ;  /* 0x0000000000017941 */ /* 0x000fea0003800000 */
.L_x_109:
        /* <DEDUP_REMOVED lines=21> */
.L_x_114:
        /* <DEDUP_REMOVED lines=8> */
[----:B------:R-:W-:Y:S02]  /*77f0*/  ISETP.NE.AND P6, PT, R72, RZ, PT ;  /* 0x000000ff4800720c */ /* 0x000fe40003fc5270 */
[----:B------:R-:W-:Y:S01]  /*7800*/  SHF.R.S32.HI R53, RZ, 0x18, R53 ;  /* 0x00000018ff357819 */ /* 0x000fe20000011435 */
[----:B------:R-:W-:Y:S01]  /*7810*/  LDTM.16dp32bit_t0_t15.x32 R4, tmem[UR4+0x80] ;  /* 0x00008004000479ee */ /* 0x000fe20008a80000 */
[----:B------:R-:W2:Y:S01]  /*7820*/  LDTM.16dp32bit_t16_t31.x32 R4, tmem[UR4+0xa0] ;  /* 0x0000a004000479ee */ /* 0x000ea20008aa0000 */
[----:B------:R-:W-:Y:S02]  /*7830*/  SHF.R.S32.HI R54, RZ, 0x18, R58 ;  /* 0x00000018ff367819 */ /* 0x000fe4000001143a */
[----:B----4-:R-:W-:Y:S02]  /*7840*/  SHF.L.U32 R55, R62, 0x8, RZ ;  /* 0x000000083e377819 */ /* 0x010fe400000006ff */
[----:B------:R-:W-:Y:S02]  /*7850*/  ISETP.NE.AND P0, PT, R105, RZ, PT ;  /* 0x000000ff6900720c */ /* 0x000fe40003f05270 */
[----:B------:R-:W-:Y:S01]  /*7860*/  SHF.R.S32.HI R55, RZ, 0x18, R55 ;  /* 0x00000018ff377819 */ /* 0x000fe20000011437 */
        /* <DEDUP_REMOVED lines=132> */
[----:B------:R-:W-:Y:S02]  /*80b0*/  UIADD3 UR8, UP0, UPT, UR52, 0x680, URZ ;  /* 0x0000068034087890 */ /* 0x000fe4000ff1e0ff */
[----:B------:R-:W-:Y:S02]  /*80c0*/  UIADD3 UR5, UPT, UPT, UR41, 0x80, URZ ;  /* 0x0000008029057890 */ /* 0x000fe4000fffe0ff */
[----:B------:R-:W-:Y:S01]  /*80d0*/  MOV R104, UR10 ;  /* 0x0000000a00687c02 */ /* 0x000fe20008000f00 */
[----:B------:R-:W-:Y:S01]  /*80e0*/  UIADD3.X UR9, UPT, UPT, URZ, UR53, URZ, UP0, !UPT ;  /* 0x00000035ff097290 */ /* 0x000fe200087fe4ff */
[----:B------:R-:W-:Y:S02]  /*80f0*/  UMOV UR6, UR42 ;  /* 0x0000002a00067c82 */ /* 0x000fe40008000000 */
[----:B------:R-:W-:Y:S01]  /*8100*/  R2UR UR4, R104 ;  /* 0x00000000680472ca */ /* 0x000fe200000e0000 */
[----:B------:R-:W-:Y:S11]  /*8110*/  UMOV UR7, UR36 ;  /* 0x0000002400077c82 */ /* 0x000ff60008000000 */
[----:B------:R-:W-:Y:S01]  /*8120*/  @!UPT UIADD3 URZ, UPT, UPT, URZ, URZ, URZ ;  /* 0x000000fffffff290 */ /* 0x000fe2000fffe0ff */
[----:B------:R2:W-:Y:S01]  /*8130*/  UTMASTG.3D [UR4], [UR8] ;  /* 0x00000004080073b5 */ /* 0x0005e20008010000 */
[----:B------:R0:W-:Y:S01]  /*8140*/  UTMACMDFLUSH ;  /* 0x00000000000079b7 */ /* 0x0001e20000000000 */
[----:B--2---:R-:W-:Y:S04]  /*8150*/  DEPBAR.LE SB0, 0x1 ;  /* 0x000080400000791a */ /* 0x004fe80000000000 */
.L_x_116:
[----:B------:R-:W-:Y:S05]  /*8160*/  BSYNC.RECONVERGENT B0 ;  /* 0x0000000000007941 */ /* 0x000fea0003800200 */
.L_x_115:
        /* <DEDUP_REMOVED lines=14> */
.L_x_120:
[----:B------:R-:W-:Y:S05]  /*8250*/  BSYNC B0 ;  /* 0x0000000000007941 */ /* 0x000fea0003800000 */
.L_x_119:
        /* <DEDUP_REMOVED lines=18> */
.L_x_118:
[----:B------:R-:W-:Y:S05]  /*8380*/  BSYNC B1 ;  /* 0x0000000000017941 */ /* 0x000fea0003800000 */
.L_x_117:
        /* <DEDUP_REMOVED lines=21> */
.L_x_122:
[----:B------:R-:W-:Y:S01]  /*84e0*/  ISETP.NE.AND P0, PT, R105, RZ, PT ;  /* 0x000000ff6900720c */ /* 0x000fe20003f05270 */
[----:B------:R-:W-:Y:S05]  /*84f0*/  WARPSYNC.ALL ;  /* 0x0000000000007948 */ /* 0x000fea0003800000 */
[----:B------:R-:W-:Y:S01]  /*8500*/  IMAD.SHL.U32 R80, R57, 0x100, RZ ;  /* 0x0000010039507824 */ /* 0x000fe200078e00ff */
[----:B------:R-:W-:Y:S01]  /*8510*/  R2UR UR4, R48 ;  /* 0x00000000300472ca */ /* 0x000fe200000e0000 */
[----:B-1----:R-:W-:Y:S01]  /*8520*/  IMAD.SHL.U32 R74, R59, 0x100, RZ ;  /* 0x000001003b4a7824 */ /* 0x002fe200078e00ff */
[C---:B------:R-:W-:Y:S01]  /*8530*/  SHF.L.U32 R51, R56.reuse, 0x10, RZ ;  /* 0x0000001038337819 */ /* 0x040fe200000006ff */
[----:B----4-:R-:W-:Y:S01]  /*8540*/  IMAD.SHL.U32 R68, R61, 0x100, RZ ;  /* 0x000001003d447824 */ /* 0x010fe200078e00ff */
[C---:B------:R-:W-:Y:S01]  /*8550*/  PRMT R49, R56.reuse, 0x8880, RZ ;  /* 0x0000888038317816 */ /* 0x040fe200000000ff */
[----:B------:R-:W-:Y:S01]  /*8560*/  BSSY.RECONVERGENT B0, `(.L_x_123) ;  /* 0x000009e000007945 */ /* 0x000fe20003800200 */
[----:B------:R-:W-:Y:S02]  /*8570*/  SHF.L.U32 R53, R56, 0x8, RZ ;  /* 0x0000000838357819 */ /* 0x000fe400000006ff */
[----:B------:R-:W-:Y:S02]  /*8580*/  SHF.R.S32.HI R51, RZ, 0x18, R51 ;  /* 0x00000018ff337819 */ /* 0x000fe40000011433 */
[C---:B------:R-:W-:Y:S02]  /*8590*/  PRMT R82, R57.reuse, 0x8880, RZ ;  /* 0x0000888039527816 */ /* 0x040fe400000000ff */
[----:B------:R-:W-:Y:S01]  /*85a0*/  SHF.R.S32.HI R53, RZ, 0x18, R53 ;  /* 0x00000018ff357819 */ /* 0x000fe20000011435 */
[----:B------:R-:W-:Y:S01]  /*85b0*/  LDTM.16dp32bit_t0_t15.x32 R4, tmem[UR4+0xc0] ;  /* 0x0000c004000479ee */ /* 0x000fe20008a80000 */
[----:B------:R-:W1:Y:S01]  /*85c0*/  LDTM.16dp32bit_t16_t31.x32 R4, tmem[UR4+0xe0] ;  /* 0x0000e004000479ee */ /* 0x000e620008aa0000 */
[----:B------:R-:W-:Y:S01]  /*85d0*/  NOP ;  /* 0x0000000000007918 */ /* 0x000fe20000000000 */
[----:B------:R-:W-:Y:S02]  /*85e0*/  R2UR UR5, R108 ;  /* 0x000000006c0572ca */ /* 0x000fe400000e0000 */
[----:B------:R-:W-:Y:S02]  /*85f0*/  SHF.R.S32.HI R52, RZ, 0x18, R56 ;  /* 0x00000018ff347819 */ /* 0x000fe40000011438 */
[----:B------:R-:W-:Y:S02]  /*8600*/  SHF.L.U32 R81, R57, 0x10, RZ ;  /* 0x0000001039517819 */ /* 0x000fe400000006ff */
[C---:B------:R-:W-:Y:S02]  /*8610*/  PRMT R79, R58.reuse, 0x8880, RZ ;  /* 0x000088803a4f7816 */ /* 0x040fe400000000ff */
[----:B------:R-:W-:Y:S02]  /*8620*/  SHF.R.S32.HI R54, RZ, 0x18, R57 ;  /* 0x00000018ff367819 */ /* 0x000fe40000011439 */
[----:B------:R-:W-:Y:S02]  /*8630*/  SHF.L.U32 R78, R58, 0x10, RZ ;  /* 0x000000103a4e7819 */ /* 0x000fe400000006ff */
[C---:B------:R-:W-:Y:S01]  /*8640*/  PRMT R76, R59.reuse, 0x8880, RZ ;  /* 0x000088803b4c7816 */ /* 0x040fe200000000ff */
[----:B------:R-:W-:Y:S01]  /*8650*/  UIADD3 UR5, UPT, UPT, UR5, 0xe0, URZ ;  /* 0x000000e005057890 */ /* 0x000fe2000fffe0ff */
[----:B------:R-:W-:Y:S02]  /*8660*/  SHF.R.S32.HI R55, RZ, 0x18, R58 ;  /* 0x00000018ff377819 */ /* 0x000fe4000001143a */
[----:B------:R-:W-:Y:S01]  /*8670*/  SHF.L.U32 R75, R59, 0x10, RZ ;  /* 0x000000103b4b7819 */ /* 0x000fe200000006ff */
[----:B------:R-:W-:Y:S01]  /*8680*/  UPRMT UR5, UR37, 0x654, UR5 ;  /* 0x0000065425057896 */ /* 0x000fe20008000005 */
[C---:B------:R-:W-:Y:S02]  /*8690*/  PRMT R73, R60.reuse, 0x8880, RZ ;  /* 0x000088803c497816 */ /* 0x040fe400000000ff */
[----:B------:R-:W-:Y:S01]  /*86a0*/  SHF.R.S32.HI R56, RZ, 0x18, R59 ;  /* 0x00000018ff387819 */ /* 0x000fe2000001143b */
[C---:B-1----:R-:W-:Y:S01]  /*86b0*/  IMAD R4, R47.reuse, R4, RZ ;  /* 0x000000042f047224 */ /* 0x042fe200078e02ff */
[----:B------:R-:W-:Y:S01]  /*86c0*/  SHF.L.U32 R72, R60, 0x10, RZ ;  /* 0x000000103c487819 */ /* 0x000fe200000006ff */
[----:B------:R-:W-:Y:S01]  /*86d0*/  IMAD R5, R47, R5, RZ ;  /* 0x000000052f057224 */ /* 0x000fe200078e02ff */
[----:B------:R-:W-:Y:S01]  /*86e0*/  PRMT R70, R61, 0x8880, RZ ;  /* 0x000088803d467816 */ /* 0x000fe200000000ff */
[----:B------:R-:W-:Y:S01]  /*86f0*/  IMAD R6, R47, R6, RZ ;  /* 0x000000062f067224 */ /* 0x000fe200078e02ff */
[----:B------:R-:W-:Y:S01]  /*8700*/  SYNCS.ARRIVE.TRANS64.RED.A1T0 RZ, [UR5], RZ ;  /* 0x000000ffffff79a7 */ /* 0x000fe20008100405 */
[----:B------:R-:W-:Y:S01]  /*8710*/  IMAD R4, R49, R50, R4 ;  /* 0x0000003231047224 */ /* 0x000fe200078e0204 */
[----:B------:R-:W-:Y:S01]  /*8720*/  MOV R49, R82 ;  /* 0x0000005200317202 */ /* 0x000fe20000000f00 */
[----:B------:R-:W-:Y:S01]  /*8730*/  IMAD R7, R47, R7, RZ ;  /* 0x000000072f077224 */ /* 0x000fe200078e02ff */
[----:B------:R-:W-:Y:S01]  /*8740*/  SHF.R.S32.HI R57, RZ, 0x18, R60 ;  /* 0x00000018ff397819 */ /* 0x000fe2000001143c */
[-C--:B------:R-:W-:Y:S01]  /*8750*/  IMAD R5, R51, R50.reuse, R5 ;  /* 0x0000003233057224 */ /* 0x080fe200078e0205 */
[----:B------:R-:W-:Y:S01]  /*8760*/  SHF.R.S32.HI R51, RZ, 0x18, R81 ;  /* 0x00000018ff337819 */ /* 0x000fe20000011451 */
[----:B------:R-:W-:Y:S01]  /*8770*/  IMAD R6, R53, R50, R6 ;  /* 0x0000003235067224 */ /* 0x000fe200078e0206 */
[----:B------:R-:W-:Y:S01]  /*8780*/  SHF.R.S32.HI R53, RZ, 0x18, R80 ;  /* 0x00000018ff357819 */ /* 0x000fe20000011450 */
[----:B------:R-:W-:Y:S01]  /*8790*/  IMAD R8, R47, R8, RZ ;  /* 0x000000082f087224 */ /* 0x000fe200078e02ff */
[----:B------:R-:W-:Y:S01]  /*87a0*/  SHF.L.U32 R69, R61, 0x10, RZ ;  /* 0x000000103d457819 */ /* 0x000fe200000006ff */
[----:B------:R-:W-:Y:S01]  /*87b0*/  IMAD R7, R52, R50, R7 ;  /* 0x0000003234077224 */ /* 0x000fe200078e0207 */
[----:B------:R-:W-:Y:S01]  /*87c0*/  SHF.R.S32.HI R52, RZ, 0x18, R75 ;  /* 0x00000018ff347819 */ /* 0x000fe2000001144b */
[C---:B------:R-:W-:Y:S01]  /*87d0*/  IMAD R9, R47.reuse, R9, RZ ;  /* 0x000000092f097224 */ /* 0x040fe200078e02ff */
[----:B------:R-:W-:Y:S01]  /*87e0*/  PRMT R67, R62, 0x8880, RZ ;  /* 0x000088803e437816 */ /* 0x000fe200000000ff */
[----:B------:R-:W-:Y:S01]  /*87f0*/  IMAD R10, R47, R10, RZ ;  /* 0x0000000a2f0a7224 */ /* 0x000fe200078e02ff */
[----:B------:R-:W-:Y:S01]  /*8800*/  I2IP.S8.S32.SAT R112, R7, R6, RZ ;  /* 0x0000000607707239 */ /* 0x000fe200000014ff */
[----:B------:R-:W-:Y:S01]  /*8810*/  IMAD R8, R49, R50, R8 ;  /* 0x0000003231087224 */ /* 0x000fe200078e0208 */
[----:B------:R-:W-:Y:S01]  /*8820*/  MOV R49, R79 ;  /* 0x0000004f00317202 */ /* 0x000fe20000000f00 */
[----:B------:R-:W-:Y:S01]  /*8830*/  IMAD R11, R47, R11, RZ ;  /* 0x0000000b2f0b7224 */ /* 0x000fe200078e02ff */
[----:B------:R-:W-:Y:S01]  /*8840*/  I2IP.S8.S32.SAT R112, R5, R4, R112 ;  /* 0x0000000405707239 */ /* 0x000fe20000001470 */
[-C--:B------:R-:W-:Y:S01]  /*8850*/  IMAD R9, R51, R50.reuse, R9 ;  /* 0x0000003233097224 */ /* 0x080fe200078e0209 */
[----:B------:R-:W-:Y:S01]  /*8860*/  SHF.R.S32.HI R51, RZ, 0x18, R78 ;  /* 0x00000018ff337819 */ /* 0x000fe2000001144e */
[----:B------:R-:W-:Y:S01]  /*8870*/  IMAD R10, R53, R50, R10 ;  /* 0x00000032350a7224 */ /* 0x000fe200078e020a */
[----:B------:R-:W-:Y:S01]  /*8880*/  SHF.R.S32.HI R53, RZ, 0x18, R74 ;  /* 0x00000018ff357819 */ /* 0x000fe2000001144a */
[C---:B------:R-:W-:Y:S01]  /*8890*/  IMAD R12, R47.reuse, R12, RZ ;  /* 0x0000000c2f0c7224 */ /* 0x040fe200078e02ff */
[----:B------:R-:W-:Y:S01]  /*88a0*/  SHF.L.U32 R77, R58, 0x8, RZ ;  /* 0x000000083a4d7819 */ /* 0x000fe200000006ff */
[-C--:B------:R-:W-:Y:S01]  /*88b0*/  IMAD R11, R54, R50.reuse, R11 ;  /* 0x00000032360b7224 */ /* 0x080fe200078e020b */
[----:B------:R-:W-:Y:S01]  /*88c0*/  SHF.R.S32.HI R58, RZ, 0x18, R61 ;  /* 0x00000018ff3a7819 */ /* 0x000fe2000001143d */
[----:B------:R-:W-:Y:S01]  /*88d0*/  IMAD R13, R47, R13, RZ ;  /* 0x0000000d2f0d7224 */ /* 0x000fe200078e02ff */
[----:B------:R-:W-:Y:S01]  /*88e0*/  SHF.L.U32 R66, R62, 0x10, RZ ;  /* 0x000000103e427819 */ /* 0x000fe200000006ff */
[----:B------:R-:W-:Y:S01]  /*88f0*/  IMAD R12, R49, R50, R12 ;  /* 0x00000032310c7224 */ /* 0x000fe200078e020c */
[----:B------:R-:W-:Y:S01]  /*8900*/  SHF.R.S32.HI R49, RZ, 0x18, R77 ;  /* 0x00000018ff317819 */ /* 0x000fe2000001144d */
[----:B------:R-:W-:Y:S01]  /*8910*/  IMAD R14, R47, R14, RZ ;  /* 0x0000000e2f0e7224 */ /* 0x000fe200078e02ff */
[----:B------:R-:W-:Y:S01]  /*8920*/  I2IP.S8.S32.SAT R113, R11, R10, RZ ;  /* 0x0000000a0b717239 */ /* 0x000fe200000014ff */
[----:B------:R-:W-:Y:S01]  /*8930*/  IMAD R15, R47, R15, RZ ;  /* 0x0000000f2f0f7224 */ /* 0x000fe200078e02ff */
[----:B------:R-:W-:Y:S01]  /*8940*/  PRMT R64, R63, 0x8880, RZ ;  /* 0x000088803f407816 */ /* 0x000fe200000000ff */
[----:B------:R-:W-:Y:S01]  /*8950*/  IMAD R13, R51, R50, R13 ;  /* 0x00000032330d7224 */ /* 0x000fe200078e020d */
[----:B------:R-:W-:Y:S01]  /*8960*/  MOV R51, R76 ;  /* 0x0000004c00337202 */ /* 0x000fe20000000f00 */
[----:B------:R-:W-:Y:S01]  /*8970*/  IMAD R16, R47, R16, RZ ;  /* 0x000000102f107224 */ /* 0x000fe200078e02ff */
[----:B------:R-:W-:Y:S01]  /*8980*/  I2IP.S8.S32.SAT R113, R9, R8, R113 ;  /* 0x0000000809717239 */ /* 0x000fe20000001471 */
[-C--:B------:R-:W-:Y:S01]  /*8990*/  IMAD R14, R49, R50.reuse, R14 ;  /* 0x00000032310e7224 */ /* 0x080fe200078e020e */
[----:B------:R-:W-:Y:S01]  /*89a0*/  SHF.R.S32.HI R59, RZ, 0x18, R62 ;  /* 0x00000018ff3b7819 */ /* 0x000fe2000001143e */
[----:B------:R-:W-:Y:S01]  /*89b0*/  IMAD R17, R47, R17, RZ ;  /* 0x000000112f117224 */ /* 0x000fe200078e02ff */
[----:B------:R-:W-:Y:S01]  /*89c0*/  SHF.L.U32 R71, R60, 0x8, RZ ;  /* 0x000000083c477819 */ /* 0x000fe200000006ff */
[----:B------:R-:W-:Y:S01]  /*89d0*/  IMAD R15, R55, R50, R15 ;  /* 0x00000032370f7224 */ /* 0x000fe200078e020f */
[----:B------:R-:W-:Y:S01]  /*89e0*/  SHF.R.S32.HI R60, RZ, 0x18, R63 ;  /* 0x00000018ff3c7819 */ /* 0x000fe2000001143f */
[----:B------:R-:W-:Y:S01]  /*89f0*/  IMAD R18, R47, R18, RZ ;  /* 0x000000122f127224 */ /* 0x000fe200078e02ff */
[----:B------:R-:W-:Y:S01]  /*8a00*/  SHF.L.U32 R65, R62, 0x8, RZ ;  /* 0x000000083e417819 */ /* 0x000fe200000006ff */
[----:B------:R-:W-:Y:S01]  /*8a10*/  IMAD R16, R51, R50, R16 ;  /* 0x0000003233107224 */ /* 0x000fe200078e0210 */
[----:B------:R-:W-:Y:S01]  /*8a20*/  I2IP.S8.S32.SAT R114, R15, R14, RZ ;  /* 0x0000000e0f727239 */ /* 0x000fe200000014ff */
[----:B------:R-:W-:Y:S01]  /*8a30*/  IMAD R19, R47, R19, RZ ;  /* 0x000000132f137224 */ /* 0x000fe200078e02ff */
[----:B------:R-:W-:Y:S01]  /*8a40*/  SHF.R.S32.HI R51, RZ, 0x18, R72 ;  /* 0x00000018ff337819 */ /* 0x000fe20000011448 */
[----:B------:R-:W-:Y:S01]  /*8a50*/  IMAD R17, R52, R50, R17 ;  /* 0x0000003234117224 */ /* 0x000fe200078e0211 */
[----:B------:R-:W-:Y:S01]  /*8a60*/  I2IP.S8.S32.SAT R114, R13, R12, R114 ;  /* 0x0000000c0d727239 */ /* 0x000fe20000001472 */
[----:B------:R-:W-:Y:S01]  /*8a70*/  IMAD R0, R47, R20, RZ ;  /* 0x000000142f007224 */ /* 0x000fe200078e02ff */
[----:B------:R-:W-:Y:S01]  /*8a80*/  SHF.R.S32.HI R52, RZ, 0x18, R71 ;  /* 0x00000018ff347819 */ /* 0x000fe20000011447 */
[-C--:B------:R-:W-:Y:S01]  /*8a90*/  IMAD R18, R53, R50.reuse, R18 ;  /* 0x0000003235127224 */ /* 0x080fe200078e0212 */
[----:B------:R-:W-:Y:S01]  /*8aa0*/  SHF.R.S32.HI R53, RZ, 0x18, R68 ;  /* 0x00000018ff357819 */ /* 0x000fe20000011444 */
[----:B------:R-:W-:Y:S01]  /*8ab0*/  IMAD.MOV.U32 R49, RZ, RZ, R73 ;  /* 0x000000ffff317224 */ /* 0x000fe200078e0049 */
[----:B------:R-:W-:Y:S01]  /*8ac0*/  SHF.L.U32 R62, R63, 0x10, RZ ;  /* 0x000000103f3e7819 */ /* 0x000fe200000006ff */
[C---:B------:R-:W-:Y:S01]  /*8ad0*/  IMAD R2, R47.reuse, R21, RZ ;  /* 0x000000152f027224 */ /* 0x040fe200078e02ff */
[----:B------:R-:W-:Y:S01]  /*8ae0*/  IADD3 R44, PT, PT, R44, 0x1, RZ ;  /* 0x000000012c2c7810 */ /* 0x000fe20007ffe0ff */
[----:B------:R-:W-:Y:S02]  /*8af0*/  IMAD R19, R56, R50, R19 ;  /* 0x0000003238137224 */ /* 0x000fe400078e0213 */
[----:B------:R-:W-:Y:S02]  /*8b00*/  IMAD R3, R47, R22, RZ ;  /* 0x000000162f037224 */ /* 0x000fe400078e02ff */
[----:B------:R-:W-:Y:S01]  /*8b10*/  IMAD R0, R49, R50, R0 ;  /* 0x0000003231007224 */ /* 0x000fe200078e0200 */
[----:B------:R-:W-:Y:S01]  /*8b20*/  I2IP.S8.S32.SAT R115, R19, R18, RZ ;  /* 0x0000001213737239 */ /* 0x000fe200000014ff */
[----:B------:R-:W-:Y:S01]  /*8b30*/  IMAD R23, R47, R23, RZ ;  /* 0x000000172f177224 */ /* 0x000fe200078e02ff */
[----:B------:R-:W-:Y:S01]  /*8b40*/  MOV R49, R70 ;  /* 0x0000004600317202 */ /* 0x000fe20000000f00 */
[----:B------:R-:W-:Y:S01]  /*8b50*/  IMAD R2, R51, R50, R2 ;  /* 0x0000003233027224 */ /* 0x000fe200078e0202 */
[----:B------:R-:W-:Y:S01]  /*8b60*/  I2IP.S8.S32.SAT R115, R17, R16, R115 ;  /* 0x0000001011737239 */ /* 0x000fe20000001473 */
[C---:B------:R-:W-:Y:S01]  /*8b70*/  IMAD R20, R47.reuse, R24, RZ ;  /* 0x000000182f147224 */ /* 0x040fe200078e02ff */
[----:B------:R-:W-:Y:S01]  /*8b80*/  SHF.R.S32.HI R51, RZ, 0x18, R69 ;  /* 0x00000018ff337819 */ /* 0x000fe20000011445 */
[-C--:B------:R-:W-:Y:S01]  /*8b90*/  IMAD R3, R52, R50.reuse, R3 ;  /* 0x0000003234037224 */ /* 0x080fe200078e0203 */
[----:B------:R-:W-:Y:S01]  /*8ba0*/  SHF.R.S32.HI R52, RZ, 0x18, R62 ;  /* 0x00000018ff347819 */ /* 0x000fe2000001143e */
[----:B------:R-:W-:Y:S01]  /*8bb0*/  IMAD R21, R47, R25, RZ ;  /* 0x000000192f157224 */ /* 0x000fe200078e02ff */
[----:B------:R1:W-:Y:S01]  /*8bc0*/  STS.128 [R95+UR49+0x5200], R112 ;  /* 0x005200705f007988 */ /* 0x0003e20008000c31 */
[----:B------:R-:W-:Y:S02]  /*8bd0*/  IMAD R23, R57, R50, R23 ;  /* 0x0000003239177224 */ /* 0x000fe400078e0217 */
[----:B------:R-:W-:Y:S02]  /*8be0*/  IMAD R22, R47, R26, RZ ;  /* 0x0000001a2f167224 */ /* 0x000fe400078e02ff */
[-C--:B------:R-:W-:Y:S01]  /*8bf0*/  IMAD R20, R49, R50.reuse, R20 ;  /* 0x0000003231147224 */ /* 0x080fe200078e0214 */
[----:B------:R-:W-:Y:S01]  /*8c00*/  I2IP.S8.S32.SAT R111, R23, R3, RZ ;  /* 0x00000003176f7239 */ /* 0x000fe200000014ff */
[----:B------:R-:W-:Y:S01]  /*8c10*/  IMAD R27, R47, R27, RZ ;  /* 0x0000001b2f1b7224 */ /* 0x000fe200078e02ff */
[----:B------:R-:W-:Y:S01]  /*8c20*/  MOV R49, R67 ;  /* 0x0000004300317202 */ /* 0x000fe20000000f00 */
[----:B------:R-:W-:Y:S01]  /*8c30*/  IMAD R21, R51, R50, R21 ;  /* 0x0000003233157224 */ /* 0x000fe200078e0215 */
[----:B------:R-:W-:Y:S01]  /*8c40*/  I2IP.S8.S32.SAT R116, R2, R0, R111 ;  /* 0x0000000002747239 */ /* 0x000fe2000000146f */
[----:B------:R-:W-:Y:S01]  /*8c50*/  IMAD R24, R47, R28, RZ ;  /* 0x0000001c2f187224 */ /* 0x000fe200078e02ff */
[----:B------:R-:W-:Y:S01]  /*8c60*/  SHF.R.S32.HI R51, RZ, 0x18, R66 ;  /* 0x00000018ff337819 */ /* 0x000fe20000011442 */
[-C--:B------:R-:W-:Y:S02]  /*8c70*/  IMAD R22, R53, R50.reuse, R22 ;  /* 0x0000003235167224 */ /* 0x080fe400078e0216 */
[-C--:B------:R-:W-:Y:S02]  /*8c80*/  IMAD R27, R58, R50.reuse, R27 ;  /* 0x000000323a1b7224 */ /* 0x080fe400078e021b */
[----:B------:R-:W-:Y:S02]  /*8c90*/  IMAD R25, R47, R29, RZ ;  /* 0x0000001d2f197224 */ /* 0x000fe400078e02ff */
[----:B------:R-:W-:Y:S01]  /*8ca0*/  IMAD R24, R49, R50, R24 ;  /* 0x0000003231187224 */ /* 0x000fe200078e0218 */
[----:B------:R-:W-:Y:S01]  /*8cb0*/  SHF.R.S32.HI R49, RZ, 0x18, R65 ;  /* 0x00000018ff317819 */ /* 0x000fe20000011441 */
[----:B------:R-:W-:Y:S01]  /*8cc0*/  IMAD R26, R47, R30, RZ ;  /* 0x0000001e2f1a7224 */ /* 0x000fe200078e02ff */
[----:B------:R-:W-:Y:S01]  /*8cd0*/  I2IP.S8.S32.SAT R117, R27, R22, RZ ;  /* 0x000000161b757239 */ /* 0x000fe200000014ff */
[----:B------:R-:W-:Y:S02]  /*8ce0*/  IMAD.SHL.U32 R61, R63, 0x100, RZ ;  /* 0x000001003f3d7824 */ /* 0x000fe400078e00ff */
[----:B------:R-:W-:Y:S01]  /*8cf0*/  IMAD R31, R47, R31, RZ ;  /* 0x0000001f2f1f7224 */ /* 0x000fe200078e02ff */
[----:B------:R-:W-:Y:S01]  /*8d00*/  I2IP.S8.S32.SAT R117, R21, R20, R117 ;  /* 0x0000001415757239 */ /* 0x000fe20000001475 */
[----:B------:R-:W-:Y:S01]  /*8d10*/  IMAD R25, R51, R50, R25 ;  /* 0x0000003233197224 */ /* 0x000fe200078e0219 */
[----:B------:R-:W-:Y:S01]  /*8d20*/  MOV R51, R64 ;  /* 0x0000004000337202 */ /* 0x000fe20000000f00 */
[----:B------:R-:W-:Y:S01]  /*8d30*/  IMAD R28, R47, R32, RZ ;  /* 0x000000202f1c7224 */ /* 0x000fe200078e02ff */
[----:B------:R-:W-:Y:S01]  /*8d40*/  SHF.R.S32.HI R53, RZ, 0x18, R61 ;  /* 0x00000018ff357819 */ /* 0x000fe2000001143d */
[-C--:B------:R-:W-:Y:S02]  /*8d50*/  IMAD R26, R49, R50.reuse, R26 ;  /* 0x00000032311a7224 */ /* 0x080fe400078e021a */
[----:B------:R-:W-:Y:S02]  /*8d60*/  IMAD R29, R47, R33, RZ ;  /* 0x000000212f1d7224 */ /* 0x000fe400078e02ff */
[-C--:B------:R-:W-:Y:S02]  /*8d70*/  IMAD R31, R59, R50.reuse, R31 ;  /* 0x000000323b1f7224 */ /* 0x080fe400078e021f */
[----:B------:R-:W-:Y:S02]  /*8d80*/  IMAD R28, R51, R50, R28 ;  /* 0x00000032331c7224 */ /* 0x000fe400078e021c */
[----:B------:R-:W-:Y:S01]  /*8d90*/  IMAD R30, R47, R34, RZ ;  /* 0x000000222f1e7224 */ /* 0x000fe200078e02ff */
[----:B------:R-:W-:Y:S01]  /*8da0*/  I2IP.S8.S32.SAT R108, R31, R26, RZ ;  /* 0x0000001a1f6c7239 */ /* 0x000fe200000014ff */
[----:B------:R-:W-:Y:S02]  /*8db0*/  IMAD R29, R52, R50, R29 ;  /* 0x00000032341d7224 */ /* 0x000fe400078e021d */
[----:B------:R-:W-:Y:S01]  /*8dc0*/  IMAD R35, R47, R35, RZ ;  /* 0x000000232f237224 */ /* 0x000fe200078e02ff */
[----:B------:R-:W-:Y:S01]  /*8dd0*/  I2IP.S8.S32.SAT R118, R25, R24, R108 ;  /* 0x0000001819767239 */ /* 0x000fe2000000146c */
[-C--:B------:R-:W-:Y:S02]  /*8de0*/  IMAD R30, R53, R50.reuse, R30 ;  /* 0x00000032351e7224 */ /* 0x080fe400078e021e */
        /* <DEDUP_REMOVED lines=21> */
.L_x_124:
[----:B------:R-:W-:Y:S05]  /*8f40*/  BSYNC.RECONVERGENT B0 ;  /* 0x0000000000007941 */ /* 0x000fea0003800200 */
.L_x_123:
[----:B------:R-:W-:Y:S01]  /*8f50*/  BAR.SYNC.DEFER_BLOCKING 0x1, 0x80 ;  /* 0x0042000000007b1d */ /* 0x000fe20000010000 */
[----:B------:R-:W-:Y:S01]  /*8f60*/  ISETP.NE.AND P2, PT, R106, RZ, PT ;  /* 0x000000ff6a00720c */ /* 0x000fe20003f45270 */
[----:B------:R-:W-:Y:S01]  /*8f70*/  IMAD.IADD R20, R43, 0x1, R83 ;  /* 0x000000012b147824 */ /* 0x000fe200078e0253 */
[----:B------:R-:W-:Y:S01]  /*8f80*/  ISETP.NE.AND P0, PT, R107, 0x2, PT ;  /* 0x000000026b00780c */ /* 0x000fe20003f05270 */
[----:B------:R-:W-:Y:S01]  /*8f90*/  IMAD.IADD R21, R45, 0x1, R90 ;  /* 0x000000012d157824 */ /* 0x000fe200078e025a */
[----:B------:R-:W-:Y:S02]  /*8fa0*/  ISETP.NE.AND P1, PT, R44, 0x4, PT ;  /* 0x000000042c00780c */ /* 0x000fe40003f25270 */
[----:B------:R-:W-:Y:S02]  /*8fb0*/  SEL R0, RZ, 0x1, P0 ;  /* 0x00000001ff007807 */ /* 0x000fe40000000000 */
[----:B------:R-:W-:Y:S02]  /*8fc0*/  SEL R3, RZ, 0x1, P1 ;  /* 0x00000001ff037807 */ /* 0x000fe40000800000 */
[----:B------:R-:W-:Y:S02]  /*8fd0*/  LOP3.LUT R101, R101, R0, RZ, 0x3c, !PT ;  /* 0x0000000065657212 */ /* 0x000fe400078e3cff */
[----:B------:R-:W-:Y:S02]  /*8fe0*/  LOP3.LUT R102, R102, R3, RZ, 0x3c, !PT ;  /* 0x0000000366667212 */ /* 0x000fe400078e3cff */
[----:B------:R-:W-:Y:S02]  /*8ff0*/  @P2 R2UR UR36, R98 ;  /* 0x00000000622422ca */ /* 0x000fe400000e0000 */
[----:B------:R-:W-:Y:S02]  /*9000*/  SEL R107, R107, RZ, P0 ;  /* 0x000000ff6b6b7207 */ /* 0x000fe40000000000 */
[----:B------:R-:W-:Y:S01]  /*9010*/  SEL R44, R44, RZ, P1 ;  /* 0x000000ff2c2c7207 */ /* 0x000fe20000800000 */
[----:B------:R-:W-:Y:S10]  /*9020*/  @P2 BRA `(.L_x_125) ;  /* 0xffffffbc00282947 */ /* 0x000ff4000383ffff */
[----:B------:R-:W-:Y:S05]  /*9030*/  EXIT ;  /* 0x000000000000794d */ /* 0x000fea0003800000 */
.L_x_19:
[----:B--2---:R2:W1:Y:S02]  /*9040*/  SYNCS.PHASECHK.TRANS64.TRYWAIT P0, [R3+URZ+0x110], R2 ;  /* 0x00011002030075a7 */ /* 0x00446400080011ff */
[----:B-1----:R-:W-:Y:S05]  /*9050*/  @!P0 NANOSLEEP.SYNCS 0x989680 ;  /* 0x009896800000895d */ /* 0x002fea0003900000 */
[----:B------:R-:W1:Y:S02]  /*9060*/  @!P0 SYNCS.PHASECHK.TRANS64 P0, [R3+URZ+0x110], R2 ;  /* 0x00011002030085a7 */ /* 0x000e6400080010ff */
[----:B-1----:R-:W-:Y:S05]  /*9070*/  @!P0 BRA `(.L_x_19) ;  /* 0xfffffffc00f08947 */ /* 0x002fea000383ffff */
[----:B------:R-:W-:Y:S05]  /*9080*/  BRA `(.L_x_126) ;  /* 0xffffff84005c7947 */ /* 0x000fea000383ffff */
.L_x_22:
[----:B-1----:R-:W-:-:S07]  /*9090*/  MOV R2, UR33 ;  /* 0x0000002100027c02 */ /* 0x002fce0008000f00 */
.L_x_127:
[----:B-1----:R1:W2:Y:S02]  /*90a0*/  SYNCS.PHASECHK.TRANS64.TRYWAIT P0, [R2+URZ+0x28], R5 ;  /* 0x00002805020075a7 */ /* 0x0022a400080011ff */
[----:B--2---:R-:W-:Y:S05]  /*90b0*/  @!P0 NANOSLEEP.SYNCS 0x989680 ;  /* 0x009896800000895d */ /* 0x004fea0003900000 */
[----:B------:R-:W2:Y:S02]  /*90c0*/  @!P0 SYNCS.PHASECHK.TRANS64 P0, [R2+URZ+0x28], R5 ;  /* 0x00002805020085a7 */ /* 0x000ea400080010ff */
[----:B--2---:R-:W-:Y:S05]  /*90d0*/  @!P0 BRA `(.L_x_127) ;  /* 0xfffffffc00f08947 */ /* 0x004fea000383ffff */
[----:B------:R-:W-:Y:S05]  /*90e0*/  BRA `(.L_x_21) ;  /* 0xffffff8400ac7947 */ /* 0x000fea000383ffff */
.L_x_28:
[----:B-1----:R-:W-:-:S07]  /*90f0*/  MOV R2, UR17 ;  /* 0x0000001100027c02 */ /* 0x002fce0008000f00 */
.L_x_128:
[----:B-1----:R1:W2:Y:S02]  /*9100*/  SYNCS.PHASECHK.TRANS64.TRYWAIT P0, [R2+URZ+0x28], R5 ;  /* 0x00002805020075a7 */ /* 0x0022a400080011ff */
[----:B--2---:R-:W-:Y:S05]  /*9110*/  @!P0 NANOSLEEP.SYNCS 0x989680 ;  /* 0x009896800000895d */ /* 0x004fea0003900000 */
[----:B------:R-:W2:Y:S02]  /*9120*/  @!P0 SYNCS.PHASECHK.TRANS64 P0, [R2+URZ+0x28], R5 ;  /* 0x00002805020085a7 */ /* 0x000ea400080010ff */
[----:B--2---:R-:W-:Y:S05]  /*9130*/  @!P0 BRA `(.L_x_128) ;  /* 0xfffffffc00f08947 */ /* 0x004fea000383ffff */
[----:B------:R-:W-:Y:S05]  /*9140*/  BRA `(.L_x_27) ;  /* 0xffffff8800547947 */ /* 0x000fea000383ffff */
.L_x_32:
[----:B-1----:R1:W2:Y:S02]  /*9150*/  SYNCS.PHASECHK.TRANS64.TRYWAIT P0, [R2+URZ+0xa0], R3 ;  /* 0x0000a003020075a7 */ /* 0x0022a400080011ff */
[----:B--2---:R-:W-:Y:S05]  /*9160*/  @!P0 NANOSLEEP.SYNCS 0x989680 ;  /* 0x009896800000895d */ /* 0x004fea0003900000 */
[----:B------:R-:W2:Y:S02]  /*9170*/  @!P0 SYNCS.PHASECHK.TRANS64 P0, [R2+URZ+0xa0], R3 ;  /* 0x0000a003020085a7 */ /* 0x000ea400080010ff */
[----:B--2---:R-:W-:Y:S05]  /*9180*/  @!P0 BRA `(.L_x_32) ;  /* 0xfffffffc00f08947 */ /* 0x004fea000383ffff */
[----:B------:R-:W-:Y:S05]  /*9190*/  BRA `(.L_x_129) ;  /* 0xffffff8800e47947 */ /* 0x000fea000383ffff */
.L_x_36:
[----:B----4-:R-:W-:-:S07]  /*91a0*/  MOV R0, UR5 ;  /* 0x0000000500007c02 */ /* 0x010fce0008000f00 */
.L_x_130:
[----:B-1----:R1:W2:Y:S02]  /*91b0*/  SYNCS.PHASECHK.TRANS64.TRYWAIT P0, [R0+URZ], R3 ;  /* 0x00000003000075a7 */ /* 0x0022a400080011ff */
[----:B--2---:R-:W-:Y:S05]  /*91c0*/  @!P0 NANOSLEEP.SYNCS 0x989680 ;  /* 0x009896800000895d */ /* 0x004fea0003900000 */
[----:B------:R-:W2:Y:S02]  /*91d0*/  @!P0 SYNCS.PHASECHK.TRANS64 P0, [R0+URZ], R3 ;  /* 0x00000003000085a7 */ /* 0x000ea400080010ff */
[----:B--2---:R-:W-:Y:S05]  /*91e0*/  @!P0 BRA `(.L_x_130) ;  /* 0xfffffffc00f08947 */ /* 0x004fea000383ffff */
[----:B------:R-:W-:Y:S05]  /*91f0*/  BRA `(.L_x_131) ;  /* 0xffffff9000547947 */ /* 0x000fea000383ffff */
.L_x_37:
[----:B----4-:R-:W-:-:S07]  /*9200*/  MOV R0, UR5 ;  /* 0x0000000500007c02 */ /* 0x010fce0008000f00 */
.L_x_132:
[----:B-1----:R1:W2:Y:S02]  /*9210*/  SYNCS.PHASECHK.TRANS64.TRYWAIT P0, [R0+URZ], R3 ;  /* 0x00000003000075a7 */ /* 0x0022a400080011ff */
[----:B--2---:R-:W-:Y:S05]  /*9220*/  @!P0 NANOSLEEP.SYNCS 0x989680 ;  /* 0x009896800000895d */ /* 0x004fea0003900000 */
[----:B------:R-:W2:Y:S02]  /*9230*/  @!P0 SYNCS.PHASECHK.TRANS64 P0, [R0+URZ], R3 ;  /* 0x00000003000085a7 */ /* 0x000ea400080010ff */
[----:B--2---:R-:W-:Y:S05]  /*9240*/  @!P0 BRA `(.L_x_132) ;  /* 0xfffffffc00f08947 */ /* 0x004fea000383ffff */
[----:B------:R-:W-:Y:S05]  /*9250*/  BRA `(.L_x_133) ;  /* 0xffffff9000607947 */ /* 0x000fea000383ffff */
.L_x_38:
[----:B----4-:R-:W-:-:S07]  /*9260*/  MOV R0, UR5 ;  /* 0x0000000500007c02 */ /* 0x010fce0008000f00 */
.L_x_134:
[----:B-1----:R1:W2:Y:S02]  /*9270*/  SYNCS.PHASECHK.TRANS64.TRYWAIT P0, [R0+URZ], R3 ;  /* 0x00000003000075a7 */ /* 0x0022a400080011ff */
[----:B--2---:R-:W-:Y:S05]  /*9280*/  @!P0 NANOSLEEP.SYNCS 0x989680 ;  /* 0x009896800000895d */ /* 0x004fea0003900000 */
[----:B------:R-:W2:Y:S02]  /*9290*/  @!P0 SYNCS.PHASECHK.TRANS64 P0, [R0+URZ], R3 ;  /* 0x00000003000085a7 */ /* 0x000ea400080010ff */
[----:B--2---:R-:W-:Y:S05]  /*92a0*/  @!P0 BRA `(.L_x_134) ;  /* 0xfffffffc00f08947 */ /* 0x004fea000383ffff */
[----:B------:R-:W-:Y:S05]  /*92b0*/  BRA `(.L_x_135) ;  /* 0xffffff90006c7947 */ /* 0x000fea000383ffff */
.L_x_39:
[----:B----4-:R-:W-:-:S07]  /*92c0*/  MOV R0, UR5 ;  /* 0x0000000500007c02 */ /* 0x010fce0008000f00 */
.L_x_136:
[----:B-1----:R1:W2:Y:S02]  /*92d0*/  SYNCS.PHASECHK.TRANS64.TRYWAIT P0, [R0+URZ], R3 ;  /* 0x00000003000075a7 */ /* 0x0022a400080011ff */
[----:B--2---:R-:W-:Y:S05]  /*92e0*/  @!P0 NANOSLEEP.SYNCS 0x989680 ;  /* 0x009896800000895d */ /* 0x004fea0003900000 */
[----:B------:R-:W2:Y:S02]  /*92f0*/  @!P0 SYNCS.PHASECHK.TRANS64 P0, [R0+URZ], R3 ;  /* 0x00000003000085a7 */ /* 0x000ea400080010ff */
[----:B--2---:R-:W-:Y:S05]  /*9300*/  @!P0 BRA `(.L_x_136) ;  /* 0xfffffffc00f08947 */ /* 0x004fea000383ffff */
[----:B------:R-:W-:Y:S05]  /*9310*/  BRA `(.L_x_137) ;  /* 0xffffff9000787947 */ /* 0x000fea000383ffff */
.L_x_42:
[----:B-1----:R1:W2:Y:S02]  /*9320*/  SYNCS.PHASECHK.TRANS64.TRYWAIT P0, [R0+URZ+0x100], R5 ;  /* 0x00010005000075a7 */ /* 0x0022a400080011ff */
[----:B--2---:R-:W-:Y:S05]  /*9330*/  @!P0 NANOSLEEP.SYNCS 0x989680 ;  /* 0x009896800000895d */ /* 0x004fea0003900000 */
[----:B------:R-:W2:Y:S02]  /*9340*/  @!P0 SYNCS.PHASECHK.TRANS64 P0, [R0+URZ+0x100], R5 ;  /* 0x00010005000085a7 */ /* 0x000ea400080010ff */
[----:B--2---:R-:W-:Y:S05]  /*9350*/  @!P0 BRA `(.L_x_42) ;  /* 0xfffffffc00f08947 */ /* 0x004fea000383ffff */
[----:B------:R-:W-:Y:S05]  /*9360*/  BRA `(.L_x_138) ;  /* 0xffffff9000d47947 */ /* 0x000fea000383ffff */
.L_x_43:
[----:B------:R-:W-:-:S07]  /*9370*/  MOV R0, UR5 ;  /* 0x0000000500007c02 */ /* 0x000fce0008000f00 */
.L_x_139:
[----:B-1----:R1:W2:Y:S02]  /*9380*/  SYNCS.PHASECHK.TRANS64.TRYWAIT P0, [R0+URZ+0xb0], R5 ;  /* 0x0000b005000075a7 */ /* 0x0022a400080011ff */
[----:B--2---:R-:W-:Y:S05]  /*9390*/  @!P0 NANOSLEEP.SYNCS 0x989680 ;  /* 0x009896800000895d */ /* 0x004fea0003900000 */
[----:B------:R-:W2:Y:S02]  /*93a0*/  @!P0 SYNCS.PHASECHK.TRANS64 P0, [R0+URZ+0xb0], R5 ;  /* 0x0000b005000085a7 */ /* 0x000ea400080010ff */
[----:B--2---:R-:W-:Y:S05]  /*93b0*/  @!P0 BRA `(.L_x_139) ;  /* 0xfffffffc00f08947 */ /* 0x004fea000383ffff */
[----:B------:R-:W-:Y:S05]  /*93c0*/  BRA `(.L_x_140) ;  /* 0xffffff9000e47947 */ /* 0x000fea000383ffff */
.L_x_44:
[----:B-1----:R1:W2:Y:S02]  /*93d0*/  SYNCS.PHASECHK.TRANS64.TRYWAIT P1, [R0+URZ+0xa0], R5 ;  /* 0x0000a005000075a7 */ /* 0x0022a400080211ff */
[----:B--2---:R-:W-:Y:S05]  /*93e0*/  @!P1 NANOSLEEP.SYNCS 0x989680 ;  /* 0x009896800000995d */ /* 0x004fea0003900000 */
[----:B------:R-:W2:Y:S02]  /*93f0*/  @!P1 SYNCS.PHASECHK.TRANS64 P1, [R0+URZ+0xa0], R5 ;  /* 0x0000a005000095a7 */ /* 0x000ea400080210ff */
[----:B--2---:R-:W-:Y:S05]  /*9400*/  @!P1 BRA `(.L_x_44) ;  /* 0xfffffffc00f09947 */ /* 0x004fea000383ffff */
[----:B------:R-:W-:Y:S05]  /*9410*/  BRA `(.L_x_141) ;  /* 0xffffff9400147947 */ /* 0x000fea000383ffff */
.L_x_47:
[----:B------:R-:W-:-:S07]  /*9420*/  MOV R0, UR5 ;  /* 0x0000000500007c02 */ /* 0x000fce0008000f00 */
.L_x_142:
[----:B-1----:R1:W2:Y:S02]  /*9430*/  SYNCS.PHASECHK.TRANS64.TRYWAIT P0, [R0+URZ+0xb0], R3 ;  /* 0x0000b003000075a7 */ /* 0x0022a400080011ff */
[----:B--2---:R-:W-:Y:S05]  /*9440*/  @!P0 NANOSLEEP.SYNCS 0x989680 ;  /* 0x009896800000895d */ /* 0x004fea0003900000 */
[----:B------:R-:W2:Y:S02]  /*9450*/  @!P0 SYNCS.PHASECHK.TRANS64 P0, [R0+URZ+0xb0], R3 ;  /* 0x0000b003000085a7 */ /* 0x000ea400080010ff */
[----:B--2---:R-:W-:Y:S05]  /*9460*/  @!P0 BRA `(.L_x_142) ;  /* 0xfffffffc00f08947 */ /* 0x004fea000383ffff */
[----:B------:R-:W-:Y:S05]  /*9470*/  BRA `(.L_x_46) ;  /* 0xffffff9400687947 */ /* 0x000fea000383ffff */
.L_x_54:
[----:B-1----:R1:W2:Y:S02]  /*9480*/  SYNCS.PHASECHK.TRANS64.TRYWAIT P1, [R0+URZ+0xa0], R5 ;  /* 0x0000a005000075a7 */ /* 0x0022a400080211ff */
[----:B--2---:R-:W-:Y:S05]  /*9490*/  @!P1 NANOSLEEP.SYNCS 0x989680 ;  /* 0x009896800000995d */ /* 0x004fea0003900000 */
[----:B------:R-:W2:Y:S02]  /*94a0*/  @!P1 SYNCS.PHASECHK.TRANS64 P1, [R0+URZ+0xa0], R5 ;  /* 0x0000a005000095a7 */ /* 0x000ea400080210ff */
[----:B--2---:R-:W-:Y:S05]  /*94b0*/  @!P1 BRA `(.L_x_54) ;  /* 0xfffffffc00f09947 */ /* 0x004fea000383ffff */
[----:B------:R-:W-:Y:S05]  /*94c0*/  BRA `(.L_x_143) ;  /* 0xffffff9800c87947 */ /* 0x000fea000383ffff */
.L_x_55:
[----:B------:R-:W-:-:S07]  /*94d0*/  MOV R3, UR8 ;  /* 0x0000000800037c02 */ /* 0x000fce0008000f00 */
.L_x_144:
[----:B-1----:R1:W2:Y:S02]  /*94e0*/  SYNCS.PHASECHK.TRANS64.TRYWAIT P0, [R3+URZ+0xe0], R0 ;  /* 0x0000e000030075a7 */ /* 0x0022a400080011ff */
[----:B--2---:R-:W-:Y:S05]  /*94f0*/  @!P0 NANOSLEEP.SYNCS 0x989680 ;  /* 0x009896800000895d */ /* 0x004fea0003900000 */
[----:B------:R-:W2:Y:S02]  /*9500*/  @!P0 SYNCS.PHASECHK.TRANS64 P0, [R3+URZ+0xe0], R0 ;  /* 0x0000e000030085a7 */ /* 0x000ea400080010ff */
[----:B--2---:R-:W-:Y:S05]  /*9510*/  @!P0 BRA `(.L_x_144) ;  /* 0xfffffffc00f08947 */ /* 0x004fea000383ffff */
[----:B------:R-:W-:Y:S05]  /*9520*/  BRA `(.L_x_145) ;  /* 0xffffff9c00187947 */ /* 0x000fea000383ffff */
.L_x_58:
[----:B------:R-:W-:Y:S07]  /*9530*/  MOV R0, UR7 ;  /* 0x0000000700007c02 */ /* 0x000fee0008000f00 */
.L_x_146:
[----:B-1----:R1:W2:Y:S02]  /*9540*/  SYNCS.PHASECHK.TRANS64.TRYWAIT P0, [R0+URZ], R3 ;  /* 0x00000003000075a7 */ /* 0x0022a400080011ff */
[----:B--2---:R-:W-:Y:S05]  /*9550*/  @!P0 NANOSLEEP.SYNCS 0x989680 ;  /* 0x009896800000895d */ /* 0x004fea0003900000 */
[----:B------:R-:W2:Y:S02]  /*9560*/  @!P0 SYNCS.PHASECHK.TRANS64 P0, [R0+URZ], R3 ;  /* 0x00000003000085a7 */ /* 0x000ea400080010ff */
[----:B--2---:R-:W-:Y:S05]  /*9570*/  @!P0 BRA `(.L_x_146) ;  /* 0xfffffffc00f08947 */ /* 0x004fea000383ffff */
[----:B------:R-:W-:Y:S05]  /*9580*/  BRA `(.L_x_57) ;  /* 0xffffff9c00347947 */ /* 0x000fea000383ffff */
.L_x_61:
[----:B------:R-:W-:-:S07]  /*9590*/  MOV R0, UR5 ;  /* 0x0000000500007c02 */ /* 0x000fce0008000f00 */
.L_x_147:
[----:B--2---:R2:W3:Y:S02]  /*95a0*/  SYNCS.PHASECHK.TRANS64.TRYWAIT P0, [R0+URZ], R3 ;  /* 0x00000003000075a7 */ /* 0x0044e400080011ff */
[----:B---3--:R-:W-:Y:S05]  /*95b0*/  @!P0 NANOSLEEP.SYNCS 0x989680 ;  /* 0x009896800000895d */ /* 0x008fea0003900000 */
[----:B------:R-:W3:Y:S02]  /*95c0*/  @!P0 SYNCS.PHASECHK.TRANS64 P0, [R0+URZ], R3 ;  /* 0x00000003000085a7 */ /* 0x000ee400080010ff */
[----:B---3--:R-:W-:Y:S05]  /*95d0*/  @!P0 BRA `(.L_x_147) ;  /* 0xfffffffc00f08947 */ /* 0x008fea000383ffff */
[----:B------:R-:W-:Y:S05]  /*95e0*/  BRA `(.L_x_148) ;  /* 0xffffff9c00e87947 */ /* 0x000fea000383ffff */
.L_x_62:
[----:B------:R-:W-:-:S07]  /*95f0*/  MOV R0, UR5 ;  /* 0x0000000500007c02 */ /* 0x000fce0008000f00 */
.L_x_149:
[----:B-1----:R1:W2:Y:S02]  /*9600*/  SYNCS.PHASECHK.TRANS64.TRYWAIT P0, [R0+URZ], R3 ;  /* 0x00000003000075a7 */ /* 0x0022a400080011ff */
[----:B--2---:R-:W-:Y:S05]  /*9610*/  @!P0 NANOSLEEP.SYNCS 0x989680 ;  /* 0x009896800000895d */ /* 0x004fea0003900000 */
[----:B------:R-:W2:Y:S02]  /*9620*/  @!P0 SYNCS.PHASECHK.TRANS64 P0, [R0+URZ], R3 ;  /* 0x00000003000085a7 */ /* 0x000ea400080010ff */
[----:B--2---:R-:W-:Y:S05]  /*9630*/  @!P0 BRA `(.L_x_149) ;  /* 0xfffffffc00f08947 */ /* 0x004fea000383ffff */
[----:B------:R-:W-:Y:S05]  /*9640*/  BRA `(.L_x_150) ;  /* 0xffffff9c00f47947 */ /* 0x000fea000383ffff */
.L_x_63:
[----:B------:R-:W-:-:S07]  /*9650*/  MOV R0, UR5 ;  /* 0x0000000500007c02 */ /* 0x000fce0008000f00 */
.L_x_151:
[----:B-1----:R1:W2:Y:S02]  /*9660*/  SYNCS.PHASECHK.TRANS64.TRYWAIT P0, [R0+URZ], R3 ;  /* 0x00000003000075a7 */ /* 0x0022a400080011ff */
[----:B--2---:R-:W-:Y:S05]  /*9670*/  @!P0 NANOSLEEP.SYNCS 0x989680 ;  /* 0x009896800000895d */ /* 0x004fea0003900000 */
[----:B------:R-:W2:Y:S02]  /*9680*/  @!P0 SYNCS.PHASECHK.TRANS64 P0, [R0+URZ], R3 ;  /* 0x00000003000085a7 */ /* 0x000ea400080010ff */
[----:B--2---:R-:W-:Y:S05]  /*9690*/  @!P0 BRA `(.L_x_151) ;  /* 0xfffffffc00f08947 */ /* 0x004fea000383ffff */
[----:B------:R-:W-:Y:S05]  /*96a0*/  BRA `(.L_x_152) ;  /* 0xffffffa000007947 */ /* 0x000fea000383ffff */
.L_x_64:
[----:B------:R-:W-:-:S07]  /*96b0*/  MOV R0, UR7 ;  /* 0x0000000700007c02 */ /* 0x000fce0008000f00 */
.L_x_153:
[----:B-1----:R1:W2:Y:S02]  /*96c0*/  SYNCS.PHASECHK.TRANS64.TRYWAIT P0, [R0+URZ], R3 ;  /* 0x00000003000075a7 */ /* 0x0022a400080011ff */
[----:B--2---:R-:W-:Y:S05]  /*96d0*/  @!P0 NANOSLEEP.SYNCS 0x989680 ;  /* 0x009896800000895d */ /* 0x004fea0003900000 */
[----:B------:R-:W2:Y:S02]  /*96e0*/  @!P0 SYNCS.PHASECHK.TRANS64 P0, [R0+URZ], R3 ;  /* 0x00000003000085a7 */ /* 0x000ea400080010ff */
[----:B--2---:R-:W-:Y:S05]  /*96f0*/  @!P0 BRA `(.L_x_153) ;  /* 0xfffffffc00f08947 */ /* 0x004fea000383ffff */
[----:B------:R-:W-:Y:S05]  /*9700*/  BRA `(.L_x_154) ;  /* 0xffffffa0000c7947 */ /* 0x000fea000383ffff */
.L_x_69:
[----:B--2---:R2:W3:Y:S02]  /*9710*/  SYNCS.PHASECHK.TRANS64.TRYWAIT P0, [R0+URZ+0xa0], R3 ;  /* 0x0000a003000075a7 */ /* 0x0044e400080011ff */
[----:B---3--:R-:W-:Y:S05]  /*9720*/  @!P0 NANOSLEEP.SYNCS 0x989680 ;  /* 0x009896800000895d */ /* 0x008fea0003900000 */
[----:B------:R-:W3:Y:S02]  /*9730*/  @!P0 SYNCS.PHASECHK.TRANS64 P0, [R0+URZ+0xa0], R3 ;  /* 0x0000a003000085a7 */ /* 0x000ee400080010ff */
[----:B---3--:R-:W-:Y:S05]  /*9740*/  @!P0 BRA `(.L_x_69) ;  /* 0xfffffffc00f08947 */ /* 0x008fea000383ffff */
[----:B------:R-:W-:Y:S05]  /*9750*/  BRA `(.L_x_155) ;  /* 0xffffffa400187947 */ /* 0x000fea000383ffff */
.L_x_72:
[----:B------:R-:W-:Y:S07]  /*9760*/  MOV R0, UR7 ;  /* 0x0000000700007c02 */ /* 0x000fee0008000f00 */
.L_x_156:
[----:B--2---:R2:W3:Y:S02]  /*9770*/  SYNCS.PHASECHK.TRANS64.TRYWAIT P0, [R0+URZ+0x98], R3 ;  /* 0x00009803000075a7 */ /* 0x0044e400080011ff */
[----:B---3--:R-:W-:Y:S05]  /*9780*/  @!P0 NANOSLEEP.SYNCS 0x989680 ;  /* 0x009896800000895d */ /* 0x008fea0003900000 */
[----:B------:R-:W3:Y:S02]  /*9790*/  @!P0 SYNCS.PHASECHK.TRANS64 P0, [R0+URZ+0x98], R3 ;  /* 0x00009803000085a7 */ /* 0x000ee400080010ff */
[----:B---3--:R-:W-:Y:S05]  /*97a0*/  @!P0 BRA `(.L_x_156) ;  /* 0xfffffffc00f08947 */ /* 0x008fea000383ffff */
[----:B------:R-:W-:Y:S05]  /*97b0*/  BRA `(.L_x_71) ;  /* 0xffffffa400f87947 */ /* 0x000fea000383ffff */
.L_x_75:
[----:B------:R-:W-:Y:S07]  /*97c0*/  MOV R3, UR7 ;  /* 0x0000000700037c02 */ /* 0x000fee0008000f00 */
.L_x_157:
[----:B-1----:R1:W2:Y:S02]  /*97d0*/  SYNCS.PHASECHK.TRANS64.TRYWAIT P0, [R3+URZ+0x70], R12 ;  /* 0x0000700c030075a7 */ /* 0x0022a400080011ff */
[----:B--2---:R-:W-:Y:S05]  /*97e0*/  @!P0 NANOSLEEP.SYNCS 0x989680 ;  /* 0x009896800000895d */ /* 0x004fea0003900000 */
[----:B------:R-:W2:Y:S02]  /*97f0*/  @!P0 SYNCS.PHASECHK.TRANS64 P0, [R3+URZ+0x70], R12 ;  /* 0x0000700c030085a7 */ /* 0x000ea400080010ff */
[----:B--2---:R-:W-:Y:S05]  /*9800*/  @!P0 BRA `(.L_x_157) ;  /* 0xfffffffc00f08947 */ /* 0x004fea000383ffff */
[----:B------:R-:W-:Y:S05]  /*9810*/  BRA `(.L_x_158) ;  /* 0xffffffa800707947 */ /* 0x000fea000383ffff */
.L_x_76:
[----:B-1----:R-:W-:Y:S07]  /*9820*/  MOV R3, UR7 ;  /* 0x0000000700037c02 */ /* 0x002fee0008000f00 */
.L_x_159:
[----:B-1----:R1:W2:Y:S02]  /*9830*/  SYNCS.PHASECHK.TRANS64.TRYWAIT P0, [R3+URZ+0x78], R12 ;  /* 0x0000780c030075a7 */ /* 0x0022a400080011ff */
[----:B--2---:R-:W-:Y:S05]  /*9840*/  @!P0 NANOSLEEP.SYNCS 0x989680 ;  /* 0x009896800000895d */ /* 0x004fea0003900000 */
[----:B------:R-:W2:Y:S02]  /*9850*/  @!P0 SYNCS.PHASECHK.TRANS64 P0, [R3+URZ+0x78], R12 ;  /* 0x0000780c030085a7 */ /* 0x000ea400080010ff */
[----:B--2---:R-:W-:Y:S05]  /*9860*/  @!P0 BRA `(.L_x_159) ;  /* 0xfffffffc00f08947 */ /* 0x004fea000383ffff */
[----:B------:R-:W-:Y:S05]  /*9870*/  BRA `(.L_x_160) ;  /* 0xffffffa800ac7947 */ /* 0x000fea000383ffff */
.L_x_77:
[----:B-1----:R-:W-:Y:S07]  /*9880*/  MOV R3, UR7 ;  /* 0x0000000700037c02 */ /* 0x002fee0008000f00 */
.L_x_161:
[----:B-1----:R1:W2:Y:S02]  /*9890*/  SYNCS.PHASECHK.TRANS64.TRYWAIT P0, [R3+URZ+0x80], R12 ;  /* 0x0000800c030075a7 */ /* 0x0022a400080011ff */
[----:B--2---:R-:W-:Y:S05]  /*98a0*/  @!P0 NANOSLEEP.SYNCS 0x989680 ;  /* 0x009896800000895d */ /* 0x004fea0003900000 */
[----:B------:R-:W2:Y:S02]  /*98b0*/  @!P0 SYNCS.PHASECHK.TRANS64 P0, [R3+URZ+0x80], R12 ;  /* 0x0000800c030085a7 */ /* 0x000ea400080010ff */
[----:B--2---:R-:W-:Y:S05]  /*98c0*/  @!P0 BRA `(.L_x_161) ;  /* 0xfffffffc00f08947 */ /* 0x004fea000383ffff */
[----:B------:R-:W-:Y:S05]  /*98d0*/  BRA `(.L_x_162) ;  /* 0xffffffa800f47947 */ /* 0x000fea000383ffff */
.L_x_78:
[----:B------:R-:W-:Y:S07]  /*98e0*/  MOV R3, UR7 ;  /* 0x0000000700037c02 */ /* 0x000fee0008000f00 */
.L_x_163:
[----:B-1----:R1:W2:Y:S02]  /*98f0*/  SYNCS.PHASECHK.TRANS64.TRYWAIT P0, [R3+URZ+0x88], R12 ;  /* 0x0000880c030075a7 */ /* 0x0022a400080011ff */
[----:B--2---:R-:W-:Y:S05]  /*9900*/  @!P0 NANOSLEEP.SYNCS 0x989680 ;  /* 0x009896800000895d */ /* 0x004fea0003900000 */
[----:B------:R-:W2:Y:S02]  /*9910*/  @!P0 SYNCS.PHASECHK.TRANS64 P0, [R3+URZ+0x88], R12 ;  /* 0x0000880c030085a7 */ /* 0x000ea400080010ff */
[----:B--2---:R-:W-:Y:S05]  /*9920*/  @!P0 BRA `(.L_x_163) ;  /* 0xfffffffc00f08947 */ /* 0x004fea000383ffff */
[----:B------:R-:W-:Y:S05]  /*9930*/  BRA `(.L_x_164) ;  /* 0xffffffac007c7947 */ /* 0x000fea000383ffff */
.L_x_80:
[----:B------:R-:W-:-:S07]  /*9940*/  MOV R0, UR7 ;  /* 0x0000000700007c02 */ /* 0x000fce0008000f00 */
.L_x_165:
[----:B-1----:R1:W3:Y:S02]  /*9950*/  SYNCS.PHASECHK.TRANS64.TRYWAIT P0, [R0+URZ+0x70], R3 ;  /* 0x00007003000075a7 */ /* 0x0022e400080011ff */
[----:B---3--:R-:W-:Y:S05]  /*9960*/  @!P0 NANOSLEEP.SYNCS 0x989680 ;  /* 0x009896800000895d */ /* 0x008fea0003900000 */
[----:B------:R-:W3:Y:S02]  /*9970*/  @!P0 SYNCS.PHASECHK.TRANS64 P0, [R0+URZ+0x70], R3 ;  /* 0x00007003000085a7 */ /* 0x000ee400080010ff */
[----:B---3--:R-:W-:Y:S05]  /*9980*/  @!P0 BRA `(.L_x_165) ;  /* 0xfffffffc00f08947 */ /* 0x008fea000383ffff */
[----:B------:R-:W-:Y:S05]  /*9990*/  BRA `(.L_x_166) ;  /* 0xffffffac00ec7947 */ /* 0x000fea000383ffff */
.L_x_81:
[----:B-1----:R-:W-:-:S07]  /*99a0*/  MOV R0, UR7 ;  /* 0x0000000700007c02 */ /* 0x002fce0008000f00 */
.L_x_167:
[----:B-1----:R1:W3:Y:S02]  /*99b0*/  SYNCS.PHASECHK.TRANS64.TRYWAIT P0, [R0+URZ+0x78], R3 ;  /* 0x00007803000075a7 */ /* 0x0022e400080011ff */
[----:B---3--:R-:W-:Y:S05]  /*99c0*/  @!P0 NANOSLEEP.SYNCS 0x989680 ;  /* 0x009896800000895d */ /* 0x008fea0003900000 */
[----:B------:R-:W3:Y:S02]  /*99d0*/  @!P0 SYNCS.PHASECHK.TRANS64 P0, [R0+URZ+0x78], R3 ;  /* 0x00007803000085a7 */ /* 0x000ee400080010ff */
[----:B---3--:R-:W-:Y:S05]  /*99e0*/  @!P0 BRA `(.L_x_167) ;  /* 0xfffffffc00f08947 */ /* 0x008fea000383ffff */
[----:B------:R-:W-:Y:S05]  /*99f0*/  BRA `(.L_x_168) ;  /* 0xffffffac00dc7947 */ /* 0x000fea000383ffff */
.L_x_82:
[----:B-1----:R-:W-:-:S07]  /*9a00*/  MOV R0, UR7 ;  /* 0x0000000700007c02 */ /* 0x002fce0008000f00 */
.L_x_169:
[----:B-1----:R1:W3:Y:S02]  /*9a10*/  SYNCS.PHASECHK.TRANS64.TRYWAIT P0, [R0+URZ+0x80], R3 ;  /* 0x00008003000075a7 */ /* 0x0022e400080011ff */
[----:B---3--:R-:W-:Y:S05]  /*9a20*/  @!P0 NANOSLEEP.SYNCS 0x989680 ;  /* 0x009896800000895d */ /* 0x008fea0003900000 */
[----:B------:R-:W3:Y:S02]  /*9a30*/  @!P0 SYNCS.PHASECHK.TRANS64 P0, [R0+URZ+0x80], R3 ;  /* 0x00008003000085a7 */ /* 0x000ee400080010ff */
[----:B---3--:R-:W-:Y:S05]  /*9a40*/  @!P0 BRA `(.L_x_169) ;  /* 0xfffffffc00f08947 */ /* 0x008fea000383ffff */
[----:B------:R-:W-:Y:S05]  /*9a50*/  BRA `(.L_x_170) ;  /* 0xffffffac00cc7947 */ /* 0x000fea000383ffff */
.L_x_84:
[----:B--2---:R2:W4:Y:S02]  /*9a60*/  SYNCS.PHASECHK.TRANS64.TRYWAIT P0, [R0+URZ+0xa0], R3 ;  /* 0x0000a003000075a7 */ /* 0x00452400080011ff */
[----:B----4-:R-:W-:Y:S05]  /*9a70*/  @!P0 NANOSLEEP.SYNCS 0x989680 ;  /* 0x009896800000895d */ /* 0x010fea0003900000 */
[----:B------:R-:W4:Y:S02]  /*9a80*/  @!P0 SYNCS.PHASECHK.TRANS64 P0, [R0+URZ+0xa0], R3 ;  /* 0x0000a003000085a7 */ /* 0x000f2400080010ff */
[----:B----4-:R-:W-:Y:S05]  /*9a90*/  @!P0 BRA `(.L_x_84) ;  /* 0xfffffffc00f08947 */ /* 0x010fea000383ffff */
[----:B------:R-:W-:Y:S05]  /*9aa0*/  BRA `(.L_x_171) ;  /* 0xffffffb0009c7947 */ /* 0x000fea000383ffff */
.L_x_95:
[----:B-1----:R1:W3:Y:S02]  /*9ab0*/  SYNCS.PHASECHK.TRANS64.TRYWAIT P1, [R0+URZ+0x50], R3 ;  /* 0x00005003000075a7 */ /* 0x0022e400080211ff */
[----:B---3--:R-:W-:Y:S05]  /*9ac0*/  @!P1 NANOSLEEP.SYNCS 0x989680 ;  /* 0x009896800000995d */ /* 0x008fea0003900000 */
[----:B------:R-:W3:Y:S02]  /*9ad0*/  @!P1 SYNCS.PHASECHK.TRANS64 P1, [R0+URZ+0x50], R3 ;  /* 0x00005003000095a7 */ /* 0x000ee400080210ff */
[----:B---3--:R-:W-:Y:S05]  /*9ae0*/  @!P1 BRA `(.L_x_95) ;  /* 0xfffffffc00f09947 */ /* 0x008fea000383ffff */
[----:B------:R-:W-:Y:S05]  /*9af0*/  BRA `(.L_x_94) ;  /* 0xffffffbc00b47947 */ /* 0x000fea000383ffff */
.L_x_97:
[----:B---3--:R3:W4:Y:S02]  /*9b00*/  SYNCS.PHASECHK.TRANS64.TRYWAIT P0, [R108+URZ+0xc0], R7 ;  /* 0x0000c0076c0075a7 */ /* 0x00872400080011ff */
[----:B----4-:R-:W-:Y:S05]  /*9b10*/  @!P0 NANOSLEEP.SYNCS 0x989680 ;  /* 0x009896800000895d */ /* 0x010fea0003900000 */
[----:B------:R-:W4:Y:S02]  /*9b20*/  @!P0 SYNCS.PHASECHK.TRANS64 P0, [R108+URZ+0xc0], R7 ;  /* 0x0000c0076c0085a7 */ /* 0x000f2400080010ff */
[----:B----4-:R-:W-:Y:S05]  /*9b30*/  @!P0 BRA `(.L_x_97) ;  /* 0xfffffffc00f08947 */ /* 0x010fea000383ffff */
[----:B------:R-:W-:Y:S05]  /*9b40*/  BRA `(.L_x_96) ;  /* 0xffffffc000087947 */ /* 0x000fea000383ffff */
.L_x_105:
[----:B--2---:R2:W3:Y:S02]  /*9b50*/  SYNCS.PHASECHK.TRANS64.TRYWAIT P0, [R55+URZ+0x50], R0 ;  /* 0x00005000370075a7 */ /* 0x0044e400080011ff */
[----:B---3--:R-:W-:Y:S05]  /*9b60*/  @!P0 NANOSLEEP.SYNCS 0x989680 ;  /* 0x009896800000895d */ /* 0x008fea0003900000 */
[----:B------:R-:W3:Y:S02]  /*9b70*/  @!P0 SYNCS.PHASECHK.TRANS64 P0, [R55+URZ+0x50], R0 ;  /* 0x00005000370085a7 */ /* 0x000ee400080010ff */
[----:B---3--:R-:W-:Y:S05]  /*9b80*/  @!P0 BRA `(.L_x_105) ;  /* 0xfffffffc00f08947 */ /* 0x008fea000383ffff */
[----:B------:R-:W-:Y:S05]  /*9b90*/  BRA `(.L_x_104) ;  /* 0xffffffcc00007947 */ /* 0x000fea000383ffff */
.L_x_113:
[----:B--2---:R2:W3:Y:S02]  /*9ba0*/  SYNCS.PHASECHK.TRANS64.TRYWAIT P0, [R73+URZ+0x50], R2 ;  /* 0x00005002490075a7 */ /* 0x0044e400080011ff */
[----:B---3--:R-:W-:Y:S05]  /*9bb0*/  @!P0 NANOSLEEP.SYNCS 0x989680 ;  /* 0x009896800000895d */ /* 0x008fea0003900000 */
[----:B------:R-:W3:Y:S02]  /*9bc0*/  @!P0 SYNCS.PHASECHK.TRANS64 P0, [R73+URZ+0x50], R2 ;  /* 0x00005002490085a7 */ /* 0x000ee400080010ff */
[----:B---3--:R-:W-:Y:S05]  /*9bd0*/  @!P0 BRA `(.L_x_113) ;  /* 0xfffffffc00f08947 */ /* 0x008fea000383ffff */
[----:B------:R-:W-:Y:S05]  /*9be0*/  BRA `(.L_x_112) ;  /* 0xffffffd8003c7947 */ /* 0x000fea000383ffff */
.L_x_121:
[----:B--2---:R2:W3:Y:S02]  /*9bf0*/  SYNCS.PHASECHK.TRANS64.TRYWAIT P0, [R76+URZ+0x50], R3 ;  /* 0x000050034c0075a7 */ /* 0x0044e400080011ff */
[----:B---3--:R-:W-:Y:S05]  /*9c00*/  @!P0 NANOSLEEP.SYNCS 0x989680 ;  /* 0x009896800000895d */ /* 0x008fea0003900000 */
[----:B------:R-:W3:Y:S02]  /*9c10*/  @!P0 SYNCS.PHASECHK.TRANS64 P0, [R76+URZ+0x50], R3 ;  /* 0x000050034c0085a7 */ /* 0x000ee400080010ff */
[----:B---3--:R-:W-:Y:S05]  /*9c20*/  @!P0 BRA `(.L_x_121) ;  /* 0xfffffffc00f08947 */ /* 0x008fea000383ffff */
[----:B------:R-:W-:Y:S05]  /*9c30*/  BRA `(.L_x_120) ;  /* 0xffffffe400847947 */ /* 0x000fea000383ffff */
        .weak           $__internal_0_$__cuda_sm10x_tcgen05_guardrail_trap_col_being_dealloced_not_returned_by_alloc
        .type           $__internal_0_$__cuda_sm10x_tcgen05_guardrail_trap_col_being_dealloced_not_returned_by_alloc,@function
        .size           $__internal_0_$__cuda_sm10x_tcgen05_guardrail_trap_col_being_dealloced_not_returned_by_alloc,($__internal_1_$__cuda_sm10x_tcgen05_guardrail_trap_phase_invalid_during_alloc - $__internal_0_$__cuda_sm10x_tcgen05_guardrail_trap_col_being_dealloced_not_returned_by_alloc)
$__internal_0_$__cuda_sm10x_tcgen05_guardrail_trap_col_being_dealloced_not_returned_by_alloc:
[----:B------:R-:W-:Y:S05]  /*9c40*/  BPT.TRAP 0x1 ;  /* 0x000000040000795c */ /* 0x000fea0000300000 */
[----:B------:R-:W-:-:S04]  /*9c50*/  HFMA2 R3, -RZ, RZ, 0, 0 ;  /* 0x00000000ff037431 */ /* 0x000fc800000001ff */
[----:B------:R-:W-:Y:S05]  /*9c60*/  RET.REL.NODEC R2 `(_ZN7cutlass13device_kernelINS_4gemm6kernel13GemmUniversalIN4cute5tupleIJiiiiEEENS1_10collective13CollectiveMmaINS1_35MainloopSm100TmaUmmaWarpSpecializedILi5ELi2ELi4ENS5_IJNS4_1CILi1EEESB_SB_EEEEENS5_IJNSA_ILi64EEENSA_ILi256EEESE_EEEaNS5_IJlSB_lEEEaSH_NS4_8TiledMMAINS4_8MMA_AtomIJNS4_15SM100_MMA_S8_SSIaaiLi64ELi256ELNS4_4UMMA5MajorE0ELSM_0ELNSL_8SaturateE0EEEEEENS4_6LayoutISC_NS5_IJNSA_ILi0EEESR_SR_EEEEENS5_IJNS4_10UnderscoreESU_SU_EEEEENS4_13SM90_TMA_LOADENS4_14ComposedLayoutINS4_7SwizzleILi2ELi4ELi3EEENS4_18smem_ptr_flag_bitsILi8EEENSQ_INS5_IJNSA_ILi8EEESE_EEENS5_IJSE_SB_EEEEEEEvNS4_8identityESX_S17_vS18_EENS_8epilogue10collective18CollectiveEpilogueINS1A_23Sm100TmaWarpSpecializedILi4ELi2ELi32ELb0ELb0EEEJSG_NS5_IJNSQ_ISE_SB_EES1F_EEEaSH_aSH_NS1A_6fusion15FusionCallbacksIS1E_NS1H_17LinearCombinationIaiaiLNS_15FloatRoundStyleE2EEESG_S1G_JEEENS4_5SM1004TMEM4LOAD26SM100_TMEM_LOAD_16dp32b32xESX_S17_NS4_39AutoVectorizingCopyWithAssumedAlignmentILi128EEENS4_14SM90_TMA_STOREES17_S1S_S1S_EEEvvEEEEvNT_6ParamsE) ;  /* 0xffffff6002e47950 */ /* 0x000fea0003c3ffff */
        .weak           $__internal_1_$__cuda_sm10x_tcgen05_guardrail_trap_phase_invalid_during_alloc
        .type           $__internal_1_$__cuda_sm10x_tcgen05_guardrail_trap_phase_invalid_during_alloc,@function
        .size           $__internal_1_$__cuda_sm10x_tcgen05_guardrail_trap_phase_invalid_during_alloc,($__internal_2_$__cuda_sm10x_tcgen05_guardrail_trap_unallocated_columns_being_dealloced - $__internal_1_$__cuda_sm10x_tcgen05_guardrail_trap_phase_invalid_during_alloc)
$__internal_1_$__cuda_sm10x_tcgen05_guardrail_trap_phase_invalid_during_alloc:
[----:B------:R-:W-:Y:S05]  /*9c70*/  BPT.TRAP 0x1 ;  /* 0x000000040000795c */ /* 0x000fea0000300000 */
[----:B------:R-:W-:-:S04]  /*9c80*/  MOV R3, 0x0 ;  /* 0x0000000000037802 */ /* 0x000fc80000000f00 */
[----:B------:R-:W-:Y:S05]  /*9c90*/  RET.REL.NODEC R2 `(_ZN7cutlass13device_kernelINS_4gemm6kernel13GemmUniversalIN4cute5tupleIJiiiiEEENS1_10collective13CollectiveMmaINS1_35MainloopSm100TmaUmmaWarpSpecializedILi5ELi2ELi4ENS5_IJNS4_1CILi1EEESB_SB_EEEEENS5_IJNSA_ILi64EEENSA_ILi256EEESE_EEEaNS5_IJlSB_lEEEaSH_NS4_8TiledMMAINS4_8MMA_AtomIJNS4_15SM100_MMA_S8_SSIaaiLi64ELi256ELNS4_4UMMA5MajorE0ELSM_0ELNSL_8SaturateE0EEEEEENS4_6LayoutISC_NS5_IJNSA_ILi0EEESR_SR_EEEEENS5_IJNS4_10UnderscoreESU_SU_EEEEENS4_13SM90_TMA_LOADENS4_14ComposedLayoutINS4_7SwizzleILi2ELi4ELi3EEENS4_18smem_ptr_flag_bitsILi8EEENSQ_INS5_IJNSA_ILi8EEESE_EEENS5_IJSE_SB_EEEEEEEvNS4_8identityESX_S17_vS18_EENS_8epilogue10collective18CollectiveEpilogueINS1A_23Sm100TmaWarpSpecializedILi4ELi2ELi32ELb0ELb0EEEJSG_NS5_IJNSQ_ISE_SB_EES1F_EEEaSH_aSH_NS1A_6fusion15FusionCallbacksIS1E_NS1H_17LinearCombinationIaiaiLNS_15FloatRoundStyleE2EEESG_S1G_JEEENS4_5SM1004TMEM4LOAD26SM100_TMEM_LOAD_16dp32b32xESX_S17_NS4_39AutoVectorizingCopyWithAssumedAlignmentILi128EEENS4_14SM90_TMA_STOREES17_S1S_S1S_EEEvvEEEEvNT_6ParamsE) ;  /* 0xffffff6002d87950 */ /* 0x000fea0003c3ffff */
        .weak           $__internal_2_$__cuda_sm10x_tcgen05_guardrail_trap_unallocated_columns_being_dealloced
        .type           $__internal_2_$__cuda_sm10x_tcgen05_guardrail_trap_unallocated_columns_being_dealloced,@function
        .size           $__internal_2_$__cuda_sm10x_tcgen05_guardrail_trap_unallocated_columns_being_dealloced,(.L_x_173 - $__internal_2_$__cuda_sm10x_tcgen05_guardrail_trap_unallocated_columns_being_dealloced)
$__internal_2_$__cuda_sm10x_tcgen05_guardrail_trap_unallocated_columns_being_dealloced:
[----:B------:R-:W-:Y:S05]  /*9ca0*/  BPT.TRAP 0x1 ;  /* 0x000000040000795c */ /* 0x000fea0000300000 */
[----:B------:R-:W-:-:S04]  /*9cb0*/  HFMA2 R3, -RZ, RZ, 0, 0 ;  /* 0x00000000ff037431 */ /* 0x000fc800000001ff */
[----:B------:R-:W-:Y:S05]  /*9cc0*/  RET.REL.NODEC R2 `(_ZN7cutlass13device_kernelINS_4gemm6kernel13GemmUniversalIN4cute5tupleIJiiiiEEENS1_10collective13CollectiveMmaINS1_35MainloopSm100TmaUmmaWarpSpecializedILi5ELi2ELi4ENS5_IJNS4_1CILi1EEESB_SB_EEEEENS5_IJNSA_ILi64EEENSA_ILi256EEESE_EEEaNS5_IJlSB_lEEEaSH_NS4_8TiledMMAINS4_8MMA_AtomIJNS4_15SM100_MMA_S8_SSIaaiLi64ELi256ELNS4_4UMMA5MajorE0ELSM_0ELNSL_8SaturateE0EEEEEENS4_6LayoutISC_NS5_IJNSA_ILi0EEESR_SR_EEEEENS5_IJNS4_10UnderscoreESU_SU_EEEEENS4_13SM90_TMA_LOADENS4_14ComposedLayoutINS4_7SwizzleILi2ELi4ELi3EEENS4_18smem_ptr_flag_bitsILi8EEENSQ_INS5_IJNSA_ILi8EEESE_EEENS5_IJSE_SB_EEEEEEEvNS4_8identityESX_S17_vS18_EENS_8epilogue10collective18CollectiveEpilogueINS1A_23Sm100TmaWarpSpecializedILi4ELi2ELi32ELb0ELb0EEEJSG_NS5_IJNSQ_ISE_SB_EES1F_EEEaSH_aSH_NS1A_6fusion15FusionCallbacksIS1E_NS1H_17LinearCombinationIaiaiLNS_15FloatRoundStyleE2EEESG_S1G_JEEENS4_5SM1004TMEM4LOAD26SM100_TMEM_LOAD_16dp32b32xESX_S17_NS4_39AutoVectorizingCopyWithAssumedAlignmentILi128EEENS4_14SM90_TMA_STOREES17_S1S_S1S_EEEvvEEEEvNT_6ParamsE) ;  /* 0xffffff6002cc7950 */ /* 0x000fea0003c3ffff */
.L_x_172:
[----:B------:R-:W-:-:S00]  /*9cd0*/  BRA `(.L_x_172) ;  /* 0xfffffffc00fc7947 */ /* 0x000fc0000383ffff */
[----:B------:R-:W-:-:S00]  /*9ce0*/  NOP ;  /* 0x0000000000007918 */ /* 0x000fc00000000000 */
        /* <DEDUP_REMOVED lines=9> */
.L_x_173:


//--------------------- .nv.global.init           --------------------------
	.section	.nv.global.init,"aw",@progbits
.nv.global.init:
	.type		$str$27,@object
	.size		$str$27,($str$28 - $str$27)
$str$27:
        /*0000*/ 	.byte	0x28, 0x61, 0x64, 0x64, 0x72, 0x65, 0x73, 0x73, 0x20, 0x26, 0x20, 0x6d, 0x61, 0x73, 0x6b, 0x29
        /*0010*/ 	.byte	0x20, 0x3d, 0x3d, 0x20, 0x30, 0x00
	.type		$str$28,@object
	.size		$str$28,($str$26 - $str$28)
$str$28:
        /*0016*/ 	.byte	0x2f, 0x74, 0x6d, 0x70, 0x2f, 0x63, 0x75, 0x74, 0x6c, 0x61, 0x73, 0x73, 0x5f, 0x73, 0x77, 0x65
        /*0026*/ 	.byte	0x65, 0x70, 0x5f, 0x73, 0x72, 0x63, 0x2f, 0x69, 0x6e, 0x63, 0x6c, 0x75, 0x64, 0x65, 0x2f, 0x63
        /*0036*/ 	.byte	0x75, 0x74, 0x65, 0x2f, 0x70, 0x6f, 0x69, 0x6e, 0x74, 0x65, 0x72, 0x5f, 0x66, 0x6c, 0x61, 0x67
        /*0046*/ 	.byte	0x67, 0x65, 0x64, 0x2e, 0x68, 0x70, 0x70, 0x00
	.type		$str$26,@object
	.size		$str$26,($str$25 - $str$26)
$str$26:
        /*004e*/ 	.byte	0x2f, 0x74, 0x6d, 0x70, 0x2f, 0x63, 0x75, 0x74, 0x6c, 0x61, 0x73, 0x73, 0x5f, 0x73, 0x77, 0x65
        /*005e*/ 	.byte	0x65, 0x70, 0x5f, 0x73, 0x72, 0x63, 0x2f, 0x69, 0x6e, 0x63, 0x6c, 0x75, 0x64, 0x65, 0x2f, 0x63
        /*006e*/ 	.byte	0x75, 0x74, 0x65, 0x2f, 0x61, 0x74, 0x6f, 0x6d, 0x2f, 0x63, 0x6f, 0x70, 0x79, 0x5f, 0x74, 0x72
        /*007e*/ 	.byte	0x61, 0x69, 0x74, 0x73, 0x5f, 0x73, 0x6d, 0x31, 0x30, 0x30, 0x2e, 0x68, 0x70, 0x70, 0x00
	.type		$str$25,@object
	.size		$str$25,(__unnamed_1 - $str$25)
$str$25:
        /*008d*/ 	.byte	0x28, 0x28, 0x75, 0x69, 0x6e, 0x74, 0x33, 0x32, 0x5f, 0x74, 0x28, 0x74, 0x68, 0x72, 0x65, 0x61
        /*009d*/ 	.byte	0x64, 0x49, 0x64, 0x78, 0x2e, 0x78, 0x29, 0x20, 0x2f, 0x20, 0x33, 0x32, 0x29, 0x20, 0x25, 0x20
        /*00ad*/ 	.byte	0x34, 0x29, 0x20, 0x3d, 0x3d, 0x20, 0x28, 0x28, 0x28, 0x74, 0x6d, 0x65, 0x6d, 0x5f, 0x61, 0x64
        /*00bd*/ 	.byte	0x64, 0x72, 0x20, 0x3e, 0x3e, 0x20, 0x31, 0x36, 0x29, 0x20, 0x2f, 0x20, 0x33, 0x32, 0x29, 0x20
        /*00cd*/ 	.byte	0x25, 0x20, 0x34, 0x29, 0x00
	.type		__unnamed_1,@object
	.size		__unnamed_1,(__unnamed_2 - __unnamed_1)
__unnamed_1:
        /*00d2*/ 	.byte	0x61, 0x75, 0x74, 0x6f, 0x20, 0x63, 0x75, 0x74, 0x65, 0x3a, 0x3a, 0x61, 0x73, 0x5f, 0x70, 0x6f
        /* <DEDUP_REMOVED lines=24> */
        /*0262*/ 	.byte	0x00
	.type		__unnamed_2,@object
	.size		__unnamed_2,(__unnamed_3 - __unnamed_2)
__unnamed_2:
        /* <DEDUP_REMOVED lines=26> */
	.type		__unnamed_3,@object
	.size		__unnamed_3,(.L_3 - __unnamed_3)
__unnamed_3:
        /* <DEDUP_REMOVED lines=41> */
.L_3:


//--------------------- .nv.shared._ZN7cutlass13device_kernelINS_4gemm6kernel13GemmUniversalIN4cute5tupleIJiiiiEEENS1_10collective13CollectiveMmaINS1_35MainloopSm100TmaUmmaWarpSpecializedILi5ELi2ELi4ENS5_IJNS4_1CILi1EEESB_SB_EEEEENS5_IJNSA_ILi64EEENSA_ILi256EEESE_EEEaNS5_IJlSB_lEEEaSH_NS4_8TiledMMAINS4_8MMA_AtomIJNS4_15SM100_MMA_S8_SSIaaiLi64ELi256ELNS4_4UMMA5MajorE0ELSM_0ELNSL_8SaturateE0EEEEEENS4_6LayoutISC_NS5_IJNSA_ILi0EEESR_SR_EEEEENS5_IJNS4_10UnderscoreESU_SU_EEEEENS4_13SM90_TMA_LOADENS4_14ComposedLayoutINS4_7SwizzleILi2ELi4ELi3EEENS4_18smem_ptr_flag_bitsILi8EEENSQ_INS5_IJNSA_ILi8EEESE_EEENS5_IJSE_SB_EEEEEEEvNS4_8identityESX_S17_vS18_EENS_8epilogue10collective18CollectiveEpilogueINS1A_23Sm100TmaWarpSpecializedILi4ELi2ELi32ELb0ELb0EEEJSG_NS5_IJNSQ_ISE_SB_EES1F_EEEaSH_aSH_NS1A_6fusion15FusionCallbacksIS1E_NS1H_17LinearCombinationIaiaiLNS_15FloatRoundStyleE2EEESG_S1G_JEEENS4_5SM1004TMEM4LOAD26SM100_TMEM_LOAD_16dp32b32xESX_S17_NS4_39AutoVectorizingCopyWithAssumedAlignmentILi128EEENS4_14SM90_TMA_STOREES17_S1S_S1S_EEEvvEEEEvNT_6ParamsE --------------------------
	.section	.nv.shared._ZN7cutlass13device_kernelINS_4gemm6kernel13GemmUniversalIN4cute5tupleIJiiiiEEENS1_10collective13CollectiveMmaINS1_35MainloopSm100TmaUmmaWarpSpecializedILi5ELi2ELi4ENS5_IJNS4_1CILi1EEESB_SB_EEEEENS5_IJNSA_ILi64EEENSA_ILi256EEESE_EEEaNS5_IJlSB_lEEEaSH_NS4_8TiledMMAINS4_8MMA_AtomIJNS4_15SM100_MMA_S8_SSIaaiLi64ELi256ELNS4_4UMMA5MajorE0ELSM_0ELNSL_8SaturateE0EEEEEENS4_6LayoutISC_NS5_IJNSA_ILi0EEESR_SR_EEEEENS5_IJNS4_10UnderscoreESU_SU_EEEEENS4_13SM90_TMA_LOADENS4_14ComposedLayoutINS4_7SwizzleILi2ELi4ELi3EEENS4_18smem_ptr_flag_bitsILi8EEENSQ_INS5_IJNSA_ILi8EEESE_EEENS5_IJSE_SB_EEEEEEEvNS4_8identityESX_S17_vS18_EENS_8epilogue10collective18CollectiveEpilogueINS1A_23Sm100TmaWarpSpecializedILi4ELi2ELi32ELb0ELb0EEEJSG_NS5_IJNSQ_ISE_SB_EES1F_EEEaSH_aSH_NS1A_6fusion15FusionCallbacksIS1E_NS1H_17LinearCombinationIaiaiLNS_15FloatRoundStyleE2EEESG_S1G_JEEENS4_5SM1004TMEM4LOAD26SM100_TMEM_LOAD_16dp32b32xESX_S17_NS4_39AutoVectorizingCopyWithAssumedAlignmentILi128EEENS4_14SM90_TMA_STOREES17_S1S_S1S_EEEvvEEEEvNT_6ParamsE,"aw",@nobits
	.sectionflags	@""
	.align	16
	.zero		1024


//--------------------- .nv.shared.reserved.0     --------------------------
	.section	.nv.shared.reserved.0,"aw",@nobits
	.weak		__nv_reservedSMEM_offset_0_alias
	.size		__nv_reservedSMEM_offset_0_alias, 0, 64
	.other		__nv_reservedSMEM_offset_0_alias,@"STO_CUDA_RESERVED_SHARED STV_DEFAULT"
__nv_reservedSMEM_offset_0_alias:
	.zero		0
.nv.shared.reserved.0:
	.zero		64
	.weak		__nv_reservedSMEM_tcgen05_partition
	.type		__nv_reservedSMEM_tcgen05_partition,@object
	.size		__nv_reservedSMEM_tcgen05_partition,(.L_0 - __nv_reservedSMEM_tcgen05_partition)
__nv_reservedSMEM_tcgen05_partition:
	.zero		32
.L_0:


//--------------------- .nv.global                --------------------------
	.section	.nv.global,"aw",@nobits
.nv.global:
	.type		_ZN40_INTERNAL_241d1b7f_4_k_cu_1011869b_105884cute1_E,@object
	.size		_ZN40_INTERNAL_241d1b7f_4_k_cu_1011869b_105884cute1_E,(_ZN40_INTERNAL_241d1b7f_4_k_cu_1011869b_105884cuda3std3__45__cpo6cbeginE - _ZN40_INTERNAL_241d1b7f_4_k_cu_1011869b_105884cute1_E)
_ZN40_INTERNAL_241d1b7f_4_k_cu_1011869b_105884cute1_E:
	.zero		1
	.type		_ZN40_INTERNAL_241d1b7f_4_k_cu_1011869b_105884cuda3std3__45__cpo6cbeginE,@object
	.size		_ZN40_INTERNAL_241d1b7f_4_k_cu_1011869b_105884cuda3std3__45__cpo6cbeginE,(_ZN40_INTERNAL_241d1b7f_4_k_cu_1011869b_105884cuda3std3__48in_placeE - _ZN40_INTERNAL_241d1b7f_4_k_cu_1011869b_105884cuda3std3__45__cpo6cbeginE)
_ZN40_INTERNAL_241d1b7f_4_k_cu_1011869b_105884cuda3std3__45__cpo6cbeginE:
	.zero		1
	.type		_ZN40_INTERNAL_241d1b7f_4_k_cu_1011869b_105884cuda3std3__48in_placeE,@object
	.size		_ZN40_INTERNAL_241d1b7f_4_k_cu_1011869b_105884cuda3std3__48in_placeE,(_ZN40_INTERNAL_241d1b7f_4_k_cu_1011869b_105884cuda3std6ranges3__45__cpo9iter_moveE - _ZN40_INTERNAL_241d1b7f_4_k_cu_1011869b_105884cuda3std3__48in_placeE)
_ZN40_INTERNAL_241d1b7f_4_k_cu_1011869b_105884cuda3std3__48in_placeE:
	.zero		1
	.type		_ZN40_INTERNAL_241d1b7f_4_k_cu_1011869b_105884cuda3std6ranges3__45__cpo9iter_moveE,@object
	.size		_ZN40_INTERNAL_241d1b7f_4_k_cu_1011869b_105884cuda3std6ranges3__45__cpo9iter_moveE,(_ZN40_INTERNAL_241d1b7f_4_k_cu_1011869b_105884cuda3std3__45__cpo5beginE - _ZN40_INTERNAL_241d1b7f_4_k_cu_1011869b_105884cuda3std6ranges3__45__cpo9iter_moveE)
_ZN40_INTERNAL_241d1b7f_4_k_cu_1011869b_105884cuda3std6ranges3__45__cpo9iter_moveE:
	.zero		1
	.type		_ZN40_INTERNAL_241d1b7f_4_k_cu_1011869b_105884cuda3std3__45__cpo5beginE,@object
	.size		_ZN40_INTERNAL_241d1b7f_4_k_cu_1011869b_105884cuda3std3__45__cpo5beginE,(_ZN40_INTERNAL_241d1b7f_4_k_cu_1011869b_105884cuda3std3__442_GLOBAL__N__241d1b7f_4_k_cu_1011869b_105886ignoreE - _ZN40_INTERNAL_241d1b7f_4_k_cu_1011869b_105884cuda3std3__45__cpo5beginE)
_ZN40_INTERNAL_241d1b7f_4_k_cu_1011869b_105884cuda3std3__45__cpo5beginE:
	.zero		1
	.type		_ZN40_INTERNAL_241d1b7f_4_k_cu_1011869b_105884cuda3std3__442_GLOBAL__N__241d1b7f_4_k_cu_1011869b_105886ignoreE,@object
	.size		_ZN40_INTERNAL_241d1b7f_4_k_cu_1011869b_105884cuda3std3__442_GLOBAL__N__241d1b7f_4_k_cu_1011869b_105886ignoreE,(_ZN40_INTERNAL_241d1b7f_4_k_cu_1011869b_105884cute7productE - _ZN40_INTERNAL_241d1b7f_4_k_cu_1011869b_105884cuda3std3__442_GLOBAL__N__241d1b7f_4_k_cu_1011869b_105886ignoreE)
_ZN40_INTERNAL_241d1b7f_4_k_cu_1011869b_105884cuda3std3__442_GLOBAL__N__241d1b7f_4_k_cu_1011869b_105886ignoreE:
	.zero		1
	.type		_ZN40_INTERNAL_241d1b7f_4_k_cu_1011869b_105884cute7productE,@object
	.size		_ZN40_INTERNAL_241d1b7f_4_k_cu_1011869b_105884cute7productE,(_ZN40_INTERNAL_241d1b7f_4_k_cu_1011869b_105884cuda3std3__45__cpo3endE - _ZN40_INTERNAL_241d1b7f_4_k_cu_1011869b_105884cute7productE)
_ZN40_INTERNAL_241d1b7f_4_k_cu_1011869b_105884cute7productE:
	.zero		1
	.type		_ZN40_INTERNAL_241d1b7f_4_k_cu_1011869b_105884cuda3std3__45__cpo3endE,@object
	.size		_ZN40_INTERNAL_241d1b7f_4_k_cu_1011869b_105884cuda3std3__45__cpo3endE,(_ZN40_INTERNAL_241d1b7f_4_k_cu_1011869b_105884cuda3std3__419piecewise_constructE - _ZN40_INTERNAL_241d1b7f_4_k_cu_1011869b_105884cuda3std3__45__cpo3endE)
_ZN40_INTERNAL_241d1b7f_4_k_cu_1011869b_105884cuda3std3__45__cpo3endE:
	.zero		1
	.type		_ZN40_INTERNAL_241d1b7f_4_k_cu_1011869b_105884cuda3std3__419piecewise_constructE,@object
	.size		_ZN40_INTERNAL_241d1b7f_4_k_cu_1011869b_105884cuda3std3__419piecewise_constructE,(_ZN40_INTERNAL_241d1b7f_4_k_cu_1011869b_105884cuda3std3__45__cpo4cendE - _ZN40_INTERNAL_241d1b7f_4_k_cu_1011869b_105884cuda3std3__419piecewise_constructE)
_ZN40_INTERNAL_241d1b7f_4_k_cu_1011869b_105884cuda3std3__419piecewise_constructE:
	.zero		1
	.type		_ZN40_INTERNAL_241d1b7f_4_k_cu_1011869b_105884cuda3std3__45__cpo4cendE,@object
	.size		_ZN40_INTERNAL_241d1b7f_4_k_cu_1011869b_105884cuda3std3__45__cpo4cendE,(_ZN40_INTERNAL_241d1b7f_4_k_cu_1011869b_105884cuda3std6ranges3__45__cpo4swapE - _ZN40_INTERNAL_241d1b7f_4_k_cu_1011869b_105884cuda3std3__45__cpo4cendE)
_ZN40_INTERNAL_241d1b7f_4_k_cu_1011869b_105884cuda3std3__45__cpo4cendE:
	.zero		1
	.type		_ZN40_INTERNAL_241d1b7f_4_k_cu_1011869b_105884cuda3std6ranges3__45__cpo4swapE,@object
	.size		_ZN40_INTERNAL_241d1b7f_4_k_cu_1011869b_105884cuda3std6ranges3__45__cpo4swapE,(.L_11 - _ZN40_INTERNAL_241d1b7f_4_k_cu_1011869b_105884cuda3std6ranges3__45__cpo4swapE)
_ZN40_INTERNAL_241d1b7f_4_k_cu_1011869b_105884cuda3std6ranges3__45__cpo4swapE:
	.zero		1
.L_11:


//--------------------- .nv.constant0._ZN7cutlass13device_kernelINS_4gemm6kernel13GemmUniversalIN4cute5tupleIJiiiiEEENS1_10collective13CollectiveMmaINS1_35MainloopSm100TmaUmmaWarpSpecializedILi5ELi2ELi4ENS5_IJNS4_1CILi1EEESB_SB_EEEEENS5_IJNSA_ILi64EEENSA_ILi256EEESE_EEEaNS5_IJlSB_lEEEaSH_NS4_8TiledMMAINS4_8MMA_AtomIJNS4_15SM100_MMA_S8_SSIaaiLi64ELi256ELNS4_4UMMA5MajorE0ELSM_0ELNSL_8SaturateE0EEEEEENS4_6LayoutISC_NS5_IJNSA_ILi0EEESR_SR_EEEEENS5_IJNS4_10UnderscoreESU_SU_EEEEENS4_13SM90_TMA_LOADENS4_14ComposedLayoutINS4_7SwizzleILi2ELi4ELi3EEENS4_18smem_ptr_flag_bitsILi8EEENSQ_INS5_IJNSA_ILi8EEESE_EEENS5_IJSE_SB_EEEEEEEvNS4_8identityESX_S17_vS18_EENS_8epilogue10collective18CollectiveEpilogueINS1A_23Sm100TmaWarpSpecializedILi4ELi2ELi32ELb0ELb0EEEJSG_NS5_IJNSQ_ISE_SB_EES1F_EEEaSH_aSH_NS1A_6fusion15FusionCallbacksIS1E_NS1H_17LinearCombinationIaiaiLNS_15FloatRoundStyleE2EEESG_S1G_JEEENS4_5SM1004TMEM4LOAD26SM100_TMEM_LOAD_16dp32b32xESX_S17_NS4_39AutoVectorizingCopyWithAssumedAlignmentILi128EEENS4_14SM90_TMA_STOREES17_S1S_S1S_EEEvvEEEEvNT_6ParamsE --------------------------
	.section	.nv.constant0._ZN7cutlass13device_kernelINS_4gemm6kernel13GemmUniversalIN4cute5tupleIJiiiiEEENS1_10collective13CollectiveMmaINS1_35MainloopSm100TmaUmmaWarpSpecializedILi5ELi2ELi4ENS5_IJNS4_1CILi1EEESB_SB_EEEEENS5_IJNSA_ILi64EEENSA_ILi256EEESE_EEEaNS5_IJlSB_lEEEaSH_NS4_8TiledMMAINS4_8MMA_AtomIJNS4_15SM100_MMA_S8_SSIaaiLi64ELi256ELNS4_4UMMA5MajorE0ELSM_0ELNSL_8SaturateE0EEEEEENS4_6LayoutISC_NS5_IJNSA_ILi0EEESR_SR_EEEEENS5_IJNS4_10UnderscoreESU_SU_EEEEENS4_13SM90_TMA_LOADENS4_14ComposedLayoutINS4_7SwizzleILi2ELi4ELi3EEENS4_18smem_ptr_flag_bitsILi8EEENSQ_INS5_IJNSA_ILi8EEESE_EEENS5_IJSE_SB_EEEEEEEvNS4_8identityESX_S17_vS18_EENS_8epilogue10collective18CollectiveEpilogueINS1A_23Sm100TmaWarpSpecializedILi4ELi2ELi32ELb0ELb0EEEJSG_NS5_IJNSQ_ISE_SB_EES1F_EEEaSH_aSH_NS1A_6fusion15FusionCallbacksIS1E_NS1H_17LinearCombinationIaiaiLNS_15FloatRoundStyleE2EEESG_S1G_JEEENS4_5SM1004TMEM4LOAD26SM100_TMEM_LOAD_16dp32b32xESX_S17_NS4_39AutoVectorizingCopyWithAssumedAlignmentILi128EEENS4_14SM90_TMA_STOREES17_S1S_S1S_EEEvvEEEEvNT_6ParamsE,"a",@progbits
	.sectionflags	@""
	.align	4
.nv.constant0._ZN7cutlass13device_kernelINS_4gemm6kernel13GemmUniversalIN4cute5tupleIJiiiiEEENS1_10collective13CollectiveMmaINS1_35MainloopSm100TmaUmmaWarpSpecializedILi5ELi2ELi4ENS5_IJNS4_1CILi1EEESB_SB_EEEEENS5_IJNSA_ILi64EEENSA_ILi256EEESE_EEEaNS5_IJlSB_lEEEaSH_NS4_8TiledMMAINS4_8MMA_AtomIJNS4_15SM100_MMA_S8_SSIaaiLi64ELi256ELNS4_4UMMA5MajorE0ELSM_0ELNSL_8SaturateE0EEEEEENS4_6LayoutISC_NS5_IJNSA_ILi0EEESR_SR_EEEEENS5_IJNS4_10UnderscoreESU_SU_EEEEENS4_13SM90_TMA_LOADENS4_14ComposedLayoutINS4_7SwizzleILi2ELi4ELi3EEENS4_18smem_ptr_flag_bitsILi8EEENSQ_INS5_IJNSA_ILi8EEESE_EEENS5_IJSE_SB_EEEEEEEvNS4_8identityESX_S17_vS18_EENS_8epilogue10collective18CollectiveEpilogueINS1A_23Sm100TmaWarpSpecializedILi4ELi2ELi32ELb0ELb0EEEJSG_NS5_IJNSQ_ISE_SB_EES1F_EEEaSH_aSH_NS1A_6fusion15FusionCallbacksIS1E_NS1H_17LinearCombinationIaiaiLNS_15FloatRoundStyleE2EEESG_S1G_JEEENS4_5SM1004TMEM4LOAD26SM100_TMEM_LOAD_16dp32b32xESX_S17_NS4_39AutoVectorizingCopyWithAssumedAlignmentILi128EEENS4_14SM90_TMA_STOREES17_S1S_S1S_EEEvvEEEEvNT_6ParamsE:
	.zero		2944


//--------------------- SYMBOLS --------------------------

	.type		.nv.reservedSmem.offset0,@object
	.size		.nv.reservedSmem.offset0,0x4
	.type		.nv.reservedSmem.cap,@object
	.size		.nv.reservedSmem.cap,0x4
	.type		__assertfail,@function
